def attn_fwd(
    Q,
    K,
    V,
    Out,
    Lse,
    sm_scale,
    stride_qz,
    stride_qh,
    stride_qm,
    stride_qk,
    stride_kz,
    stride_kh,
    stride_kn,
    stride_kk,
    stride_vz,
    stride_vh,
    stride_vn,
    stride_vk,
    stride_oz,
    stride_oh,
    stride_om,
    stride_ok,
    seqlen_q,
    seqlen_k,
    BLOCK_M: tl.constexpr,
    BLOCK_N: tl.constexpr,
    HEAD_DIM: tl.constexpr,
    CAUSAL: tl.constexpr,
):
    start_m = tl.program_id(0)
    off_hz = tl.program_id(1)
    q_off = off_hz * stride_qh
    k_off = off_hz * stride_kh
    v_off = off_hz * stride_vh
    offs_m = start_m * BLOCK_M + tl.arange(0, BLOCK_M)
    offs_d = tl.arange(0, HEAD_DIM)
    offs_n = tl.arange(0, BLOCK_N)
    q_ptrs = Q + q_off + offs_m[:, None] * stride_qm + offs_d[None, :] * stride_qk
    k_ptrs = K + k_off + offs_d[:, None] * stride_kk + offs_n[None, :] * stride_kn
    v_ptrs = V + v_off + offs_n[:, None] * stride_vn + offs_d[None, :] * stride_vk
    m_i = tl.full([BLOCK_M], float("-inf"), dtype=tl.float32)
    l_i = tl.zeros([BLOCK_M], dtype=tl.float32) + 1.0
    acc = tl.zeros([BLOCK_M, HEAD_DIM], dtype=tl.float32)
    q = tl.load(q_ptrs)
    acc, l_i, m_i = _attn_fwd_inner(
        acc,
        l_i,
        m_i,
        q,
        k_ptrs,
        v_ptrs,
        sm_scale,
        stride_kn,
        stride_vn,
        start_m,
        seqlen_k,
        BLOCK_M,
        BLOCK_N,
        HEAD_DIM,
        CAUSAL,
    )
    acc = acc / l_i[:, None]
    lse = m_i + tl.math.log2(l_i) / 1.4426950408889634
    o_ptrs = (
        Out
        + off_hz * stride_oh
        + offs_m[:, None] * stride_om
        + offs_d[None, :] * stride_ok
    )
    tl.store(o_ptrs, acc.to(Out.dtype.element_ty))
    tl.store(Lse + off_hz * seqlen_q + offs_m, lse)

# config = {"BLOCK_M": 64, "BLOCK_N": 128, "HEAD_DIM": 32, "arch": "sm_90", "causal": false, "dtype": "fp16", "num_stages": 2, "num_warps": 8}
# arch = sm_90


// ===== COMPILED SASS (sm_90a) =====

	.target	sm_90a

	.elftype	@"ET_EXEC"


//--------------------- .note.nv.tkinfo           --------------------------
	.section	.note.nv.tkinfo,"",@"SHT_NOTE"
	.sectionflags	@"SHF_NOTE_NV_TKINFO"
	.tkinfo
        /*0018*/ 	.word	0x00000002
        /*0030*/ 	.string	""
        /*0030*/ 	.string	"ptxas"
        /*0030*/ 	.string	"Cuda compilation tools, release 13.0, V13.0.88"
        /*0030*/ 	.string	"Build cuda_13.0.r13.0/compiler.36424714_0"
        /*0030*/ 	.string	"-v  -suppress-debug-info  -lineinfo  -arch sm_90a "



//--------------------- .note.nv.cuinfo           --------------------------
	.section	.note.nv.cuinfo,"",@"SHT_NOTE"
	.sectionflags	@"SHF_NOTE_NV_CUINFO"
        /*0018*/ 	.short	0x0002
        /*001a*/ 	.short	0x005a
        /*001c*/ 	.short	0x0082
	.zero		2


//--------------------- .nv.info                  --------------------------
	.section	.nv.info,"",@"SHT_CUDA_INFO"
	.align	4


	//----- nvinfo : EIATTR_REGCOUNT
	.align		4
        /*0000*/ 	.byte	0x04, 0x2f
        /*0002*/ 	.short	(.L_2 - .L_1)
	.align		4
.L_1:
        /*0004*/ 	.word	index@(attn_fwd)
        /*0008*/ 	.word	0x000000d8


	//----- nvinfo : EIATTR_FRAME_SIZE
	.align		4
.L_2:
        /*000c*/ 	.byte	0x04, 0x11
        /*000e*/ 	.short	(.L_4 - .L_3)
	.align		4
.L_3:
        /*0010*/ 	.word	index@(attn_fwd)
        /*0014*/ 	.word	0x00000000


	//----- nvinfo : EIATTR_MIN_STACK_SIZE
	.align		4
.L_4:
        /*0018*/ 	.byte	0x04, 0x12
        /*001a*/ 	.short	(.L_6 - .L_5)
	.align		4
.L_5:
        /*001c*/ 	.word	index@(attn_fwd)
        /*0020*/ 	.word	0x00000000
.L_6:


//--------------------- .nv.compat                --------------------------
	.section	.nv.compat,"",@"SHT_CUDA_COMPAT_INFO"
	.align	4
        /*0000*/ 	.byte	0x02, 0x09, 0x01, 0x00, 0x02, 0x02, 0x04, 0x00, 0x02, 0x05, 0x05, 0x00, 0x03, 0x07, 0x01, 0x01
        /*0010*/ 	.byte	0x02, 0x03, 0x00, 0x00, 0x02, 0x06, 0x01, 0x00, 0x04, 0x0b, 0x08, 0x00, 0x00, 0x00, 0x00, 0x00
        /*0020*/ 	.byte	0x00, 0x00, 0x00, 0x00


//--------------------- .nv.info.attn_fwd         --------------------------
	.section	.nv.info.attn_fwd,"",@"SHT_CUDA_INFO"
	.sectionflags	@""
	.align	4


	//----- nvinfo : EIATTR_CUDA_API_VERSION
	.align		4
        /*0000*/ 	.byte	0x04, 0x37
        /*0002*/ 	.short	(.L_8 - .L_7)
.L_7:
        /*0004*/ 	.word	0x00000082


	//----- nvinfo : EIATTR_KPARAM_INFO
	.align		4
.L_8:
        /*0008*/ 	.byte	0x04, 0x17
        /*000a*/ 	.short	(.L_10 - .L_9)
.L_9:
        /*000c*/ 	.word	0x00000000
        /*0010*/ 	.short	0x0019
        /*0012*/ 	.short	0x0080
        /*0014*/ 	.byte	0x00, 0xf4, 0x21, 0x00


	//----- nvinfo : EIATTR_KPARAM_INFO
	.align		4
.L_10:
        /*0018*/ 	.byte	0x04, 0x17
        /*001a*/ 	.short	(.L_12 - .L_11)
.L_11:
        /*001c*/ 	.word	0x00000000
        /*0020*/ 	.short	0x0018
        /*0022*/ 	.short	0x0078
        /*0024*/ 	.byte	0x00, 0xf4, 0x21, 0x00


	//----- nvinfo : EIATTR_KPARAM_INFO
	.align		4
.L_12:
        /*0028*/ 	.byte	0x04, 0x17
        /*002a*/ 	.short	(.L_14 - .L_13)
.L_13:
        /*002c*/ 	.word	0x00000000
        /*0030*/ 	.short	0x0017
        /*0032*/ 	.short	0x0070
        /*0034*/ 	.byte	0x00, 0xf0, 0x11, 0x00


	//----- nvinfo : EIATTR_KPARAM_INFO
	.align		4
.L_14:
        /*0038*/ 	.byte	0x04, 0x17
        /*003a*/ 	.short	(.L_16 - .L_15)
.L_15:
        /*003c*/ 	.word	0x00000000
        /*0040*/ 	.short	0x0016
        /*0042*/ 	.short	0x006c
        /*0044*/ 	.byte	0x00, 0xf0, 0x11, 0x00


	//----- nvinfo : EIATTR_KPARAM_INFO
	.align		4
.L_16:
        /*0048*/ 	.byte	0x04, 0x17
        /*004a*/ 	.short	(.L_18 - .L_17)
.L_17:
        /*004c*/ 	.word	0x00000000
        /*0050*/ 	.short	0x0015
        /*0052*/ 	.short	0x0068
        /*0054*/ 	.byte	0x00, 0xf0, 0x11, 0x00


	//----- nvinfo : EIATTR_KPARAM_INFO
	.align		4
.L_18:
        /*0058*/ 	.byte	0x04, 0x17
        /*005a*/ 	.short	(.L_20 - .L_19)
.L_19:
        /*005c*/ 	.word	0x00000000
        /*0060*/ 	.short	0x0014
        /*0062*/ 	.short	0x0064
        /*0064*/ 	.byte	0x00, 0xf0, 0x11, 0x00


	//----- nvinfo : EIATTR_KPARAM_INFO
	.align		4
.L_20:
        /*0068*/ 	.byte	0x04, 0x17
        /*006a*/ 	.short	(.L_22 - .L_21)
.L_21:
        /*006c*/ 	.word	0x00000000
        /*0070*/ 	.short	0x0013
        /*0072*/ 	.short	0x0060
        /*0074*/ 	.byte	0x00, 0xf0, 0x11, 0x00


	//----- nvinfo : EIATTR_KPARAM_INFO
	.align		4
.L_22:
        /*0078*/ 	.byte	0x04, 0x17
        /*007a*/ 	.short	(.L_24 - .L_23)
.L_23:
        /*007c*/ 	.word	0x00000000
        /*0080*/ 	.short	0x0012
        /*0082*/ 	.short	0x005c
        /*0084*/ 	.byte	0x00, 0xf0, 0x11, 0x00


	//----- nvinfo : EIATTR_KPARAM_INFO
	.align		4
.L_24:
        /*0088*/ 	.byte	0x04, 0x17
        /*008a*/ 	.short	(.L_26 - .L_25)
.L_25:
        /*008c*/ 	.word	0x00000000
        /*0090*/ 	.short	0x0011
        /*0092*/ 	.short	0x0058
        /*0094*/ 	.byte	0x00, 0xf0, 0x11, 0x00


	//----- nvinfo : EIATTR_KPARAM_INFO
	.align		4
.L_26:
        /*0098*/ 	.byte	0x04, 0x17
        /*009a*/ 	.short	(.L_28 - .L_27)
.L_27:
        /*009c*/ 	.word	0x00000000
        /*00a0*/ 	.short	0x0010
        /*00a2*/ 	.short	0x0054
        /*00a4*/ 	.byte	0x00, 0xf0, 0x11, 0x00


	//----- nvinfo : EIATTR_KPARAM_INFO
	.align		4
.L_28:
        /*00a8*/ 	.byte	0x04, 0x17
        /*00aa*/ 	.short	(.L_30 - .L_29)
.L_29:
        /*00ac*/ 	.word	0x00000000
        /*00b0*/ 	.short	0x000f
        /*00b2*/ 	.short	0x0050
        /*00b4*/ 	.byte	0x00, 0xf0, 0x11, 0x00


	//----- nvinfo : EIATTR_KPARAM_INFO
	.align		4
.L_30:
        /*00b8*/ 	.byte	0x04, 0x17
        /*00ba*/ 	.short	(.L_32 - .L_31)
.L_31:
        /*00bc*/ 	.word	0x00000000
        /*00c0*/ 	.short	0x000e
        /*00c2*/ 	.short	0x004c
        /*00c4*/ 	.byte	0x00, 0xf0, 0x11, 0x00


	//----- nvinfo : EIATTR_KPARAM_INFO
	.align		4
.L_32:
        /*00c8*/ 	.byte	0x04, 0x17
        /*00ca*/ 	.short	(.L_34 - .L_33)
.L_33:
        /*00cc*/ 	.word	0x00000000
        /*00d0*/ 	.short	0x000d
        /*00d2*/ 	.short	0x0048
        /*00d4*/ 	.byte	0x00, 0xf0, 0x11, 0x00


	//----- nvinfo : EIATTR_KPARAM_INFO
	.align		4
.L_34:
        /*00d8*/ 	.byte	0x04, 0x17
        /*00da*/ 	.short	(.L_36 - .L_35)
.L_35:
        /*00dc*/ 	.word	0x00000000
        /*00e0*/ 	.short	0x000c
        /*00e2*/ 	.short	0x0044
        /*00e4*/ 	.byte	0x00, 0xf0, 0x11, 0x00


	//----- nvinfo : EIATTR_KPARAM_INFO
	.align		4
.L_36:
        /*00e8*/ 	.byte	0x04, 0x17
        /*00ea*/ 	.short	(.L_38 - .L_37)
.L_37:
        /*00ec*/ 	.word	0x00000000
        /*00f0*/ 	.short	0x000b
        /*00f2*/ 	.short	0x0040
        /*00f4*/ 	.byte	0x00, 0xf0, 0x11, 0x00


	//----- nvinfo : EIATTR_KPARAM_INFO
	.align		4
.L_38:
        /*00f8*/ 	.byte	0x04, 0x17
        /*00fa*/ 	.short	(.L_40 - .L_39)
.L_39:
        /*00fc*/ 	.word	0x00000000
        /*0100*/ 	.short	0x000a
        /*0102*/ 	.short	0x003c
        /*0104*/ 	.byte	0x00, 0xf0, 0x11, 0x00


	//----- nvinfo : EIATTR_KPARAM_INFO
	.align		4
.L_40:
        /*0108*/ 	.byte	0x04, 0x17
        /*010a*/ 	.short	(.L_42 - .L_41)
.L_41:
        /*010c*/ 	.word	0x00000000
        /*0110*/ 	.short	0x0009
        /*0112*/ 	.short	0x0038
        /*0114*/ 	.byte	0x00, 0xf0, 0x11, 0x00


	//----- nvinfo : EIATTR_KPARAM_INFO
	.align		4
.L_42:
        /*0118*/ 	.byte	0x04, 0x17
        /*011a*/ 	.short	(.L_44 - .L_43)
.L_43:
        /*011c*/ 	.word	0x00000000
        /*0120*/ 	.short	0x0008
        /*0122*/ 	.short	0x0034
        /*0124*/ 	.byte	0x00, 0xf0, 0x11, 0x00


	//----- nvinfo : EIATTR_KPARAM_INFO
	.align		4
.L_44:
        /*0128*/ 	.byte	0x04, 0x17
        /*012a*/ 	.short	(.L_46 - .L_45)
.L_45:
        /*012c*/ 	.word	0x00000000
        /*0130*/ 	.short	0x0007
        /*0132*/ 	.short	0x0030
        /*0134*/ 	.byte	0x00, 0xf0, 0x11, 0x00


	//----- nvinfo : EIATTR_KPARAM_INFO
	.align		4
.L_46:
        /*0138*/ 	.byte	0x04, 0x17
        /*013a*/ 	.short	(.L_48 - .L_47)
.L_47:
        /*013c*/ 	.word	0x00000000
        /*0140*/ 	.short	0x0006
        /*0142*/ 	.short	0x002c
        /*0144*/ 	.byte	0x00, 0xf0, 0x11, 0x00


	//----- nvinfo : EIATTR_KPARAM_INFO
	.align		4
.L_48:
        /*0148*/ 	.byte	0x04, 0x17
        /*014a*/ 	.short	(.L_50 - .L_49)
.L_49:
        /*014c*/ 	.word	0x00000000
        /*0150*/ 	.short	0x0005
        /*0152*/ 	.short	0x0028
        /*0154*/ 	.byte	0x00, 0xf0, 0x11, 0x00


	//----- nvinfo : EIATTR_KPARAM_INFO
	.align		4
.L_50:
        /*0158*/ 	.byte	0x04, 0x17
        /*015a*/ 	.short	(.L_52 - .L_51)
.L_51:
        /*015c*/ 	.word	0x00000000
        /*0160*/ 	.short	0x0004
        /*0162*/ 	.short	0x0020
        /*0164*/ 	.byte	0x00, 0xf4, 0x21, 0x00


	//----- nvinfo : EIATTR_KPARAM_INFO
	.align		4
.L_52:
        /*0168*/ 	.byte	0x04, 0x17
        /*016a*/ 	.short	(.L_54 - .L_53)
.L_53:
        /*016c*/ 	.word	0x00000000
        /*0170*/ 	.short	0x0003
        /*0172*/ 	.short	0x0018
        /*0174*/ 	.byte	0x00, 0xf4, 0x21, 0x00


	//----- nvinfo : EIATTR_KPARAM_INFO
	.align		4
.L_54:
        /*0178*/ 	.byte	0x04, 0x17
        /*017a*/ 	.short	(.L_56 - .L_55)
.L_55:
        /*017c*/ 	.word	0x00000000
        /*0180*/ 	.short	0x0002
        /*0182*/ 	.short	0x0010
        /*0184*/ 	.byte	0x00, 0xf4, 0x21, 0x00


	//----- nvinfo : EIATTR_KPARAM_INFO
	.align		4
.L_56:
        /*0188*/ 	.byte	0x04, 0x17
        /*018a*/ 	.short	(.L_58 - .L_57)
.L_57:
        /*018c*/ 	.word	0x00000000
        /*0190*/ 	.short	0x0001
        /*0192*/ 	.short	0x0008
        /*0194*/ 	.byte	0x00, 0xf4, 0x21, 0x00


	//----- nvinfo : EIATTR_KPARAM_INFO
	.align		4
.L_58:
        /*0198*/ 	.byte	0x04, 0x17
        /*019a*/ 	.short	(.L_60 - .L_59)
.L_59:
        /*019c*/ 	.word	0x00000000
        /*01a0*/ 	.short	0x0000
        /*01a2*/ 	.short	0x0000
        /*01a4*/ 	.byte	0x00, 0xf4, 0x21, 0x00


	//----- nvinfo : EIATTR_SPARSE_MMA_MASK
	.align		4
.L_60:
        /*01a8*/ 	.byte	0x03, 0x50
        /*01aa*/ 	.short	0x0000


	//----- nvinfo : EIATTR_MAXREG_COUNT
	.align		4
        /*01ac*/ 	.byte	0x03, 0x1b
        /*01ae*/ 	.short	0x00ff


	//----- nvinfo : EIATTR_NUM_BARRIERS
	.align		4
        /*01b0*/ 	.byte	0x02, 0x4c
        /*01b2*/ 	.byte	0x01
	.zero		1


	//----- nvinfo : EIATTR_MERCURY_ISA_VERSION
	.align		4
        /*01b4*/ 	.byte	0x03, 0x5f
        /*01b6*/ 	.short	0x0101


	//----- nvinfo : EIATTR_COOP_GROUP_MASK_REGIDS
	.align		4
        /*01b8*/ 	.byte	0x04, 0x29
        /*01ba*/ 	.short	(.L_62 - .L_61)


	//   ....[0]....
.L_61:
        /*01bc*/ 	.word	0xffffffff


	//   ....[1]....
        /*01c0*/ 	.word	0xffffffff


	//   ....[2]....
        /*01c4*/ 	.word	0xffffffff


	//   ....[3]....
        /*01c8*/ 	.word	0xffffffff


	//   ....[4]....
        /*01cc*/ 	.word	0xffffffff


	//   ....[5]....
        /*01d0*/ 	.word	0xffffffff


	//   ....[6]....
        /*01d4*/ 	.word	0xffffffff


	//   ....[7]....
        /*01d8*/ 	.word	0xffffffff


	//----- nvinfo : EIATTR_COOP_GROUP_INSTR_OFFSETS
	.align		4
.L_62:
        /*01dc*/ 	.byte	0x04, 0x28
        /*01de*/ 	.short	(.L_64 - .L_63)


	//   ....[0]....
.L_63:
        /*01e0*/ 	.word	0x00001820


	//   ....[1]....
        /*01e4*/ 	.word	0x000018b0


	//   ....[2]....
        /*01e8*/ 	.word	0x00001ee0


	//   ....[3]....
        /*01ec*/ 	.word	0x00001f00


	//   ....[4]....
        /*01f0*/ 	.word	0x00003400


	//   ....[5]....
        /*01f4*/ 	.word	0x00003420


	//   ....[6]....
        /*01f8*/ 	.word	0x00003460


	//   ....[7]....
        /*01fc*/ 	.word	0x00003470


	//----- nvinfo : EIATTR_EXIT_INSTR_OFFSETS
	.align		4
.L_64:
        /*0200*/ 	.byte	0x04, 0x1c
        /*0202*/ 	.short	(.L_66 - .L_65)


	//   ....[0]....
.L_65:
        /*0204*/ 	.word	0x00004100


	//   ....[1]....
        /*0208*/ 	.word	0x00004130


	//----- nvinfo : EIATTR_REQNTID
	.align		4
.L_66:
        /*020c*/ 	.byte	0x04, 0x10
        /*020e*/ 	.short	(.L_68 - .L_67)
.L_67:
        /*0210*/ 	.word	0x00000100
        /*0214*/ 	.word	0x00000001
        /*0218*/ 	.word	0x00000001


	//----- nvinfo : EIATTR_CBANK_PARAM_SIZE
	.align		4
.L_68:
        /*021c*/ 	.byte	0x03, 0x19
        /*021e*/ 	.short	0x0088


	//----- nvinfo : EIATTR_PARAM_CBANK
	.align		4
        /*0220*/ 	.byte	0x04, 0x0a
        /*0222*/ 	.short	(.L_70 - .L_69)
	.align		4
.L_69:
        /*0224*/ 	.word	index@(.nv.constant0.attn_fwd)
        /*0228*/ 	.short	0x0210
        /*022a*/ 	.short	0x0088


	//----- nvinfo : EIATTR_SW_WAR
	.align		4
.L_70:
        /*022c*/ 	.byte	0x04, 0x36
        /*022e*/ 	.short	(.L_72 - .L_71)
.L_71:
        /*0230*/ 	.word	0x00000008
.L_72:


//--------------------- .nv.callgraph             --------------------------
	.section	.nv.callgraph,"",@"SHT_CUDA_CALLGRAPH"
	.align	4
	.sectionentsize	8
	.align		4
        /*0000*/ 	.word	0x00000000
	.align		4
        /*0004*/ 	.word	0xffffffff
	.align		4
        /*0008*/ 	.word	0x00000000
	.align		4
        /*000c*/ 	.word	0xfffffffe
	.align		4
        /*0010*/ 	.word	0x00000000
	.align		4
        /*0014*/ 	.word	0xfffffffd
	.align		4
        /*0018*/ 	.word	0x00000000
	.align		4
        /*001c*/ 	.word	0xfffffffc


//--------------------- .nv.constant4             --------------------------
	.section	.nv.constant4,"a",@progbits
	.align	8
	.align		8
.nv.constant4:
        /*0000*/ 	.dword	_$_str


//--------------------- .text.attn_fwd            --------------------------
	.section	.text.attn_fwd,"ax",@progbits
	.align	128
        .global         attn_fwd
        .type           attn_fwd,@function
        .size           attn_fwd,(.L_x_3 - attn_fwd)
        .other          attn_fwd,@"STO_CUDA_ENTRY STV_DEFAULT"
attn_fwd:
.text.attn_fwd:
[----:B------:R-:W-:Y:S01]  /*0000*/  LDC R1, c[0x0][0x28] ;  /* 0x00000a00ff017b82 */ /* 0x000fe20000000800 */
[----:B------:R-:W0:Y:S07]  /*0010*/  S2R R0, SR_TID.X ;  /* 0x0000000000007919 */ /* 0x000e2e0000002100 */
[----:B------:R-:W1:Y:S01]  /*0020*/  S2UR UR24, SR_CTAID.Y ;  /* 0x00000000001879c3 */ /* 0x000e620000002600 */
[----:B------:R-:W-:Y:S01]  /*0030*/  ULDC.64 UR4, c[0x0][0x240] ;  /* 0x0000900000047ab9 */ /* 0x000fe20000000a00 */
[----:B------:R-:W-:Y:S01]  /*0040*/  ULDC.64 UR26, c[0x0][0x208] ;  /* 0x00008200001a7ab9 */ /* 0x000fe20000000a00 */
[----:B------:R-:W2:Y:S05]  /*0050*/  S2R R3, SR_CTAID.X ;  /* 0x0000000000037919 */ /* 0x000eaa0000002500 */
[----:B------:R-:W3:Y:S08]  /*0060*/  LDC R16, c[0x0][0x248] ;  /* 0x00009200ff107b82 */ /* 0x000ef00000000800 */
[----:B------:R-:W4:Y:S01]  /*0070*/  LDC.64 R22, c[0x0][0x210] ;  /* 0x00008400ff167b82 */ /* 0x000f220000000a00 */
[----:B-1----:R-:W-:-:S07]  /*0080*/  UIMAD UR4, UR24, UR4, URZ ;  /* 0x00000004180472a4 */ /* 0x002fce000f8e023f */
[----:B------:R-:W1:Y:S01]  /*0090*/  LDC R144, c[0x0][0x280] ;  /* 0x0000a000ff907b82 */ /* 0x000e620000000800 */
[----:B------:R-:W-:Y:S01]  /*00a0*/  USHF.L.U32 UR6, UR4, 0x1, URZ ;  /* 0x0000000104067899 */ /* 0x000fe2000800063f */
[----:B0-----:R-:W-:Y:S02]  /*00b0*/  SHF.R.U32.HI R143, RZ, 0x6, R0 ;  /* 0x00000006ff8f7819 */ /* 0x001fe40000011600 */
[----:B------:R-:W-:Y:S02]  /*00c0*/  LOP3.LUT R14, R0, 0x3f, RZ, 0xc0, !PT ;  /* 0x0000003f000e7812 */ /* 0x000fe400078ec0ff */
[----:B------:R-:W-:Y:S02]  /*00d0*/  SGXT.U32 R143, R143, 0x2 ;  /* 0x000000028f8f781a */ /* 0x000fe40000000000 */
[----:B--2---:R-:W-:-:S03]  /*00e0*/  LEA R142, R3, R14, 0x6 ;  /* 0x0000000e038e7211 */ /* 0x004fc600078e30ff */
[----:B---3--:R-:W-:Y:S02]  /*00f0*/  IMAD R4, R143, R16, RZ ;  /* 0x000000108f047224 */ /* 0x008fe400078e02ff */
[----:B------:R-:W-:Y:S01]  /*0100*/  IMAD R2, R142, UR5, RZ ;  /* 0x000000058e027c24 */ /* 0x000fe2000f8e02ff */
[----:B------:R-:W-:Y:S02]  /*0110*/  UIMAD.WIDE UR4, UR4, 0x2, URZ ;  /* 0x00000002040478a5 */ /* 0x000fe4000f8e023f */
[----:B------:R-:W-:Y:S02]  /*0120*/  LEA R5, R16, R4, 0x2 ;  /* 0x0000000410057211 */ /* 0x000fe400078e10ff */
[C---:B------:R-:W-:Y:S01]  /*0130*/  SHF.L.U32 R3, R2.reuse, 0x1, RZ ;  /* 0x0000000102037819 */ /* 0x040fe200000006ff */
[----:B------:R-:W-:Y:S01]  /*0140*/  IMAD.HI R2, R2, 0x2, RZ ;  /* 0x0000000202027827 */ /* 0x000fe200078e02ff */
[----:B------:R-:W-:Y:S02]  /*0150*/  LEA R7, R16, R5, 0x2 ;  /* 0x0000000510077211 */ /* 0x000fe400078e10ff */
[----:B----4-:R-:W-:-:S02]  /*0160*/  IADD3 R22, P0, P1, R3, UR6, R22 ;  /* 0x0000000603167c10 */ /* 0x010fc4000f91e016 */
[----:B------:R-:W-:Y:S02]  /*0170*/  LEA R9, R16, R7, 0x2 ;  /* 0x0000000710097211 */ /* 0x000fe400078e10ff */
[----:B------:R-:W-:Y:S02]  /*0180*/  IADD3.X R24, R2, UR5, R23, P0, P1 ;  /* 0x0000000502187c10 */ /* 0x000fe400087e2417 */
[----:B------:R-:W-:Y:S02]  /*0190*/  LEA R2, P0, R4, R22, 0x1 ;  /* 0x0000001604027211 */ /* 0x000fe400078008ff */
[----:B------:R-:W-:Y:S02]  /*01a0*/  LEA R11, R16, R9, 0x2 ;  /* 0x00000009100b7211 */ /* 0x000fe400078e10ff */
[----:B------:R-:W-:Y:S02]  /*01b0*/  LEA.HI.X.SX32 R3, R4, R24, 0x1, P0 ;  /* 0x0000001804037211 */ /* 0x000fe400000f0eff */
[----:B------:R-:W-:-:S02]  /*01c0*/  LEA R4, P0, R5, R22, 0x1 ;  /* 0x0000001605047211 */ /* 0x000fc400078008ff */
[C---:B------:R-:W-:Y:S01]  /*01d0*/  LEA R15, R16.reuse, R11, 0x2 ;  /* 0x0000000b100f7211 */ /* 0x040fe200078e10ff */
[----:B------:R0:W2:Y:S01]  /*01e0*/  LDG.E.U16 R18, desc[UR26][R2.64] ;  /* 0x0000001a02127981 */ /* 0x0000a2000c1e1500 */
[----:B------:R-:W-:Y:S02]  /*01f0*/  LEA R6, P1, R7, R22, 0x1 ;  /* 0x0000001607067211 */ /* 0x000fe400078208ff */
[----:B------:R-:W-:Y:S02]  /*0200*/  LEA.HI.X.SX32 R5, R5, R24, 0x1, P0 ;  /* 0x0000001805057211 */ /* 0x000fe400000f0eff */
[----:B------:R-:W-:Y:S02]  /*0210*/  LEA R8, P0, R9, R22, 0x1 ;  /* 0x0000001609087211 */ /* 0x000fe400078008ff */
[----:B------:R-:W-:Y:S02]  /*0220*/  LEA R13, R16, R15, 0x2 ;  /* 0x0000000f100d7211 */ /* 0x000fe400078e10ff */
[-C--:B------:R-:W-:Y:S01]  /*0230*/  LEA.HI.X.SX32 R7, R7, R24.reuse, 0x1, P1 ;  /* 0x0000001807077211 */ /* 0x080fe200008f0eff */
[----:B------:R-:W3:Y:S01]  /*0240*/  LDG.E.U16 R5, desc[UR26][R4.64] ;  /* 0x0000001a04057981 */ /* 0x000ee2000c1e1500 */
[----:B------:R-:W-:-:S02]  /*0250*/  LEA.HI.X.SX32 R9, R9, R24, 0x1, P0 ;  /* 0x0000001809097211 */ /* 0x000fc400000f0eff */
[-C--:B------:R-:W-:Y:S01]  /*0260*/  LEA R12, P1, R13, R22.reuse, 0x1 ;  /* 0x000000160d0c7211 */ /* 0x080fe200078208ff */
[----:B------:R4:W5:Y:S01]  /*0270*/  LDG.E.U16 R20, desc[UR26][R6.64] ;  /* 0x0000001a06147981 */ /* 0x000962000c1e1500 */
[----:B------:R-:W-:Y:S02]  /*0280*/  LEA R10, P0, R11, R22, 0x1 ;  /* 0x000000160b0a7211 */ /* 0x000fe400078008ff */
[----:B------:R-:W-:Y:S01]  /*0290*/  LEA R16, R16, R13, 0x2 ;  /* 0x0000000d10107211 */ /* 0x000fe200078e10ff */
[----:B------:R1:W3:Y:S01]  /*02a0*/  LDG.E.U16 R9, desc[UR26][R8.64] ;  /* 0x0000001a08097981 */ /* 0x0002e2000c1e1500 */
[-C--:B------:R-:W-:Y:S02]  /*02b0*/  LEA.HI.X.SX32 R13, R13, R24.reuse, 0x1, P1 ;  /* 0x000000180d0d7211 */ /* 0x080fe400008f0eff */
[----:B------:R-:W-:Y:S02]  /*02c0*/  LEA.HI.X.SX32 R11, R11, R24, 0x1, P0 ;  /* 0x000000180b0b7211 */ /* 0x000fe400000f0eff */
[-C--:B0-----:R-:W-:Y:S01]  /*02d0*/  LEA R2, P0, R15, R22.reuse, 0x1 ;  /* 0x000000160f027211 */ /* 0x081fe200078008ff */
[----:B------:R-:W3:Y:S01]  /*02e0*/  LDG.E.U16 R12, desc[UR26][R12.64] ;  /* 0x0000001a0c0c7981 */ /* 0x000ee2000c1e1500 */
[----:B----4-:R-:W-:-:S02]  /*02f0*/  LEA R6, P1, R16, R22, 0x1 ;  /* 0x0000001610067211 */ /* 0x010fc400078208ff */
[-C--:B------:R-:W-:Y:S01]  /*0300*/  LEA.HI.X.SX32 R3, R15, R24.reuse, 0x1, P0 ;  /* 0x000000180f037211 */ /* 0x080fe200000f0eff */
[----:B------:R-:W4:Y:S01]  /*0310*/  LDG.E.U16 R10, desc[UR26][R10.64] ;  /* 0x0000001a0a0a7981 */ /* 0x000f22000c1e1500 */
[----:B------:R-:W-:-:S03]  /*0320*/  LEA.HI.X.SX32 R7, R16, R24, 0x1, P1 ;  /* 0x0000001810077211 */ /* 0x000fc600008f0eff */
[----:B------:R-:W4:Y:S04]  /*0330*/  LDG.E.U16 R2, desc[UR26][R2.64] ;  /* 0x0000001a02027981 */ /* 0x000f28000c1e1500 */
[----:B------:R0:W4:Y:S01]  /*0340*/  LDG.E.U16 R7, desc[UR26][R6.64] ;  /* 0x0000001a06077981 */ /* 0x000122000c1e1500 */
[----:B------:R-:W0:Y:S01]  /*0350*/  S2UR UR4, SR_CgaCtaId ;  /* 0x00000000000479c3 */ /* 0x000e220000008800 */
[C---:B------:R-:W-:Y:S02]  /*0360*/  LOP3.LUT R4, R0.reuse, 0xc0, RZ, 0xc0, !PT ;  /* 0x000000c000047812 */ /* 0x040fe400078ec0ff */
[----:B------:R-:W-:Y:S02]  /*0370*/  SHF.R.S32.HI R148, RZ, 0x3, R0 ;  /* 0x00000003ff947819 */ /* 0x000fe40000011400 */
[C---:B-1----:R-:W-:Y:S01]  /*0380*/  LOP3.LUT R8, R0.reuse, 0x80, RZ, 0xc0, !PT ;  /* 0x0000008000087812 */ /* 0x042fe200078ec0ff */
[----:B------:R-:W-:Y:S01]  /*0390*/  UMOV UR25, 0x400 ;  /* 0x0000040000197882 */ /* 0x000fe20000000000 */
[----:B------:R-:W-:-:S02]  /*03a0*/  SHF.L.U32 R145, R0, 0x1, RZ ;  /* 0x0000000100917819 */ /* 0x000fc400000006ff */
[----:B0-----:R-:W-:Y:S02]  /*03b0*/  SHF.R.U32.HI R6, RZ, 0x2, R4 ;  /* 0x00000002ff067819 */ /* 0x001fe40000011604 */
[----:B------:R-:W-:Y:S02]  /*03c0*/  ISETP.GE.AND P1, PT, R144, 0x1, PT ;  /* 0x000000019000780c */ /* 0x000fe40003f26270 */
[----:B------:R-:W-:Y:S02]  /*03d0*/  SGXT R148, R148, 0x1 ;  /* 0x000000019494781a */ /* 0x000fe40000000200 */
[----:B------:R-:W-:Y:S02]  /*03e0*/  SHF.R.U32.HI R3, RZ, 0x1, R8 ;  /* 0x00000001ff037819 */ /* 0x000fe40000011608 */
[----:B------:R-:W-:Y:S02]  /*03f0*/  LOP3.LUT R147, R6, 0x1fe, R145, 0x78, !PT ;  /* 0x000001fe06937812 */ /* 0x000fe400078e7891 */
[----:B------:R-:W-:Y:S01]  /*0400*/  ISETP.NE.U32.AND P0, PT, R4, RZ, PT ;  /* 0x000000ff0400720c */ /* 0x000fe20003f05070 */
[----:B------:R-:W-:Y:S01]  /*0410*/  ULEA UR25, UR4, UR25, 0x18 ;  /* 0x0000001904197291 */ /* 0x000fe2000f8ec03f */
[----:B------:R-:W-:-:S02]  /*0420*/  LOP3.LUT R148, R3, 0x440, R148, 0x78, !PT ;  /* 0x0000044003947812 */ /* 0x000fc400078e7894 */
[----:B------:R-:W-:Y:S02]  /*0430*/  SHF.R.S32.HI R16, RZ, 0x4, R0 ;  /* 0x00000004ff107819 */ /* 0x000fe40000011400 */
[C---:B------:R-:W-:Y:S02]  /*0440*/  SHF.L.U32 R146, R0.reuse, 0x2, RZ ;  /* 0x0000000200927819 */ /* 0x040fe400000006ff */
[----:B------:R-:W-:Y:S02]  /*0450*/  LOP3.LUT R4, R147, 0x40, RZ, 0x3c, !PT ;  /* 0x0000004093047812 */ /* 0x000fe400078e3cff */
[----:B------:R-:W-:Y:S02]  /*0460*/  SHF.L.U32 R3, R0, 0x6, RZ ;  /* 0x0000000600037819 */ /* 0x000fe400000006ff */
[----:B------:R-:W-:Y:S02]  /*0470*/  SGXT R16, R16, 0x1 ;  /* 0x000000011010781a */ /* 0x000fe40000000200 */
[----:B------:R-:W-:-:S02]  /*0480*/  LOP3.LUT R149, R146, 0x180, RZ, 0xc0, !PT ;  /* 0x0000018092957812 */ /* 0x000fc400078ec0ff */
[----:B------:R-:W-:Y:S02]  /*0490*/  SHF.R.S32.HI R150, RZ, 0x5, R0 ;  /* 0x00000005ff967819 */ /* 0x000fe40000011400 */
[----:B------:R-:W-:Y:S02]  /*04a0*/  LOP3.LUT R151, R3, 0x40, RZ, 0xc0, !PT ;  /* 0x0000004003977812 */ /* 0x000fe400078ec0ff */
[----:B------:R-:W-:Y:S02]  /*04b0*/  CS2R R88, SRZ ;  /* 0x0000000000587805 */ /* 0x000fe4000001ff00 */
[----:B------:R-:W-:Y:S02]  /*04c0*/  LOP3.LUT R149, R149, 0x804, R16, 0xf8, !PT ;  /* 0x0000080495957812 */ /* 0x000fe400078ef810 */
[----:B------:R-:W-:Y:S02]  /*04d0*/  CS2R R90, SRZ ;  /* 0x00000000005a7805 */ /* 0x000fe4000001ff00 */
[----:B------:R-:W-:-:S02]  /*04e0*/  MOV R6, 0xff800000 ;  /* 0xff80000000067802 */ /* 0x000fc40000000f00 */
[----:B------:R-:W-:Y:S02]  /*04f0*/  CS2R R92, SRZ ;  /* 0x00000000005c7805 */ /* 0x000fe4000001ff00 */
[----:B------:R-:W-:Y:S02]  /*0500*/  MOV R156, 0x3f800000 ;  /* 0x3f800000009c7802 */ /* 0x000fe40000000f00 */
[----:B------:R-:W-:Y:S02]  /*0510*/  CS2R R94, SRZ ;  /* 0x00000000005e7805 */ /* 0x000fe4000001ff00 */
[----:B------:R-:W-:Y:S02]  /*0520*/  MOV R158, 0x3f800000 ;  /* 0x3f800000009e7802 */ /* 0x000fe40000000f00 */
[----:B------:R-:W-:Y:S02]  /*0530*/  MOV R182, 0xff800000 ;  /* 0xff80000000b67802 */ /* 0x000fe40000000f00 */
[----:B------:R-:W-:-:S02]  /*0540*/  SGXT R150, R150, 0x1 ;  /* 0x000000019696781a */ /* 0x000fc40000000200 */
[----:B------:R-:W-:Y:S01]  /*0550*/  LEA R151, R8, R151, 0x2 ;  /* 0x0000009708977211 */ /* 0x000fe200078e10ff */
[----:B--2---:R0:W-:Y:S04]  /*0560*/  STS.U16 [R147+UR25+0x2000], R18 ;  /* 0x0020001293007988 */ /* 0x0041e80008000419 */
[----:B-----5:R0:W-:Y:S04]  /*0570*/  STS.U16 [R147+UR25+0x2400], R20 ;  /* 0x0024001493007988 */ /* 0x0201e80008000419 */
[----:B---3--:R0:W-:Y:S04]  /*0580*/  STS.U16 [R147+UR25+0x2c00], R12 ;  /* 0x002c000c93007988 */ /* 0x0081e80008000419 */
[----:B----4-:R0:W-:Y:S04]  /*0590*/  STS.U16 [R147+UR25+0x2800], R10 ;  /* 0x0028000a93007988 */ /* 0x0101e80008000419 */
[----:B------:R0:W-:Y:S04]  /*05a0*/  STS.U16 [R4+UR25+0x2200], R5 ;  /* 0x0022000504007988 */ /* 0x0001e80008000419 */
[----:B------:R0:W-:Y:S04]  /*05b0*/  STS.U16 [R4+UR25+0x2600], R9 ;  /* 0x0026000904007988 */ /* 0x0001e80008000419 */
[----:B------:R0:W-:Y:S04]  /*05c0*/  STS.U16 [R4+UR25+0x2a00], R2 ;  /* 0x002a000204007988 */ /* 0x0001e80008000419 */
[----:B------:R0:W-:Y:S01]  /*05d0*/  STS.U16 [R4+UR25+0x2e00], R7 ;  /* 0x002e000704007988 */ /* 0x0001e20008000419 */
[----:B------:R-:W-:Y:S05]  /*05e0*/  @!P1 BRA `(.L_x_0) ;  /* 0x0000002c00d49947 */ /* 0x000fea0003800000 */
[----:B0-----:R-:W0:Y:S01]  /*05f0*/  LDC.64 R4, c[0x0][0x250] ;  /* 0x00009400ff047b82 */ /* 0x001e220000000a00 */
[----:B------:R-:W-:Y:S01]  /*0600*/  ISETP.NE.U32.AND P1, PT, R8, RZ, PT ;  /* 0x000000ff0800720c */ /* 0x000fe20003f25070 */
[----:B------:R-:W-:Y:S01]  /*0610*/  ULDC UR4, c[0x0][0x258] ;  /* 0x0000960000047ab9 */ /* 0x000fe20000000800 */
[----:B------:R-:W-:Y:S01]  /*0620*/  LOP3.LUT R2, R0, 0x1f, RZ, 0xc0, !PT ;  /* 0x0000001f00027812 */ /* 0x000fe200078ec0ff */
[----:B------:R-:W-:Y:S01]  /*0630*/  ULDC.64 UR8, c[0x0][0x220] ;  /* 0x0000880000087ab9 */ /* 0x000fe20000000a00 */
[----:B------:R-:W-:Y:S01]  /*0640*/  SHF.R.U32.HI R8, RZ, 0x5, R0 ;  /* 0x00000005ff087819 */ /* 0x000fe20000011600 */
[----:B------:R-:W-:Y:S01]  /*0650*/  USHF.R.U32.HI UR22, URZ, 0x4, UR25 ;  /* 0x000000043f167899 */ /* 0x000fe20008011619 */
[----:B------:R-:W-:Y:S01]  /*0660*/  SHF.L.U32 R14, R14, 0x1, RZ ;  /* 0x000000010e0e7819 */ /* 0x000fe200000006ff */
[----:B------:R-:W1:Y:S01]  /*0670*/  LDC.64 R6, c[0x0][0x260] ;  /* 0x00009800ff067b82 */ /* 0x000e620000000a00 */
[----:B------:R-:W-:Y:S01]  /*0680*/  R2UR UR28, R8 ;  /* 0x00000000081c72ca */ /* 0x000fe200000e0000 */
[----:B------:R-:W-:Y:S01]  /*0690*/  IMAD R8, R2, UR4, RZ ;  /* 0x0000000402087c24 */ /* 0x000fe2000f8e02ff */
[----:B------:R-:W-:Y:S01]  /*06a0*/  SEL R9, RZ, 0x90, !P1 ;  /* 0x00000090ff097807 */ /* 0x000fe20004800000 */
[----:B------:R-:W-:Y:S01]  /*06b0*/  ULDC.64 UR4, c[0x0][0x218] ;  /* 0x0000860000047ab9 */ /* 0x000fe20000000a00 */
[----:B------:R-:W-:Y:S01]  /*06c0*/  LOP3.LUT R10, R0, 0x7f, RZ, 0xc0, !PT ;  /* 0x0000007f000a7812 */ /* 0x000fe200078ec0ff */
[C---:B------:R-:W-:Y:S01]  /*06d0*/  IMAD.HI R11, R8.reuse, 0x2, RZ ;  /* 0x00000002080b7827 */ /* 0x040fe200078e02ff */
[----:B------:R-:W-:Y:S01]  /*06e0*/  LOP3.LUT R14, R9, R14, RZ, 0x3c, !PT ;  /* 0x0000000e090e7212 */ /* 0x000fe200078e3cff */
[----:B------:R-:W2:Y:S01]  /*06f0*/  LDC R36, c[0x0][0x268] ;  /* 0x00009a00ff247b82 */ /* 0x000ea20000000800 */
[----:B------:R-:W-:Y:S01]  /*0700*/  SHF.L.U32 R9, R8, 0x1, RZ ;  /* 0x0000000108097819 */ /* 0x000fe200000006ff */
[----:B------:R-:W-:Y:S01]  /*0710*/  USGXT.U32 UR22, UR22, 0xe ;  /* 0x0000000e1616789a */ /* 0x000fe20008000000 */
[----:B------:R-:W-:-:S02]  /*0720*/  MOV R156, 0x3f800000 ;  /* 0x3f800000009c7802 */ /* 0x000fc40000000f00 */
[----:B------:R-:W-:Y:S02]  /*0730*/  CS2R R88, SRZ ;  /* 0x0000000000587805 */ /* 0x000fe4000001ff00 */
[----:B------:R-:W-:Y:S01]  /*0740*/  MOV R165, 0xff800000 ;  /* 0xff80000000a57802 */ /* 0x000fe20000000f00 */
[----:B------:R-:W-:Y:S01]  /*0750*/  UIADD3 UR7, UR28, 0x78, URZ ;  /* 0x000000781c077890 */ /* 0x000fe2000fffe03f */
[----:B------:R-:W-:Y:S01]  /*0760*/  MOV R153, RZ ;  /* 0x000000ff00997202 */ /* 0x000fe20000000f00 */
[----:B0-----:R-:W-:Y:S01]  /*0770*/  IMAD R4, R4, UR24, RZ ;  /* 0x0000001804047c24 */ /* 0x001fe2000f8e02ff */
[----:B------:R-:W-:Y:S01]  /*0780*/  UIADD3 UR6, UR28, 0x58, URZ ;  /* 0x000000581c067890 */ /* 0x000fe2000fffe03f */
[----:B------:R-:W-:Y:S01]  /*0790*/  MOV R157, RZ ;  /* 0x000000ff009d7202 */ /* 0x000fe20000000f00 */
[----:B------:R-:W-:Y:S01]  /*07a0*/  UIADD3 UR10, UP0, UR22, 0x2, URZ ;  /* 0x00000002160a7890 */ /* 0x000fe2000ff1e03f */
[C---:B------:R-:W-:Y:S01]  /*07b0*/  IMAD.HI R8, R4.reuse, 0x2, RZ ;  /* 0x0000000204087827 */ /* 0x040fe200078e02ff */
[----:B------:R-:W-:-:S02]  /*07c0*/  SHF.L.U32 R2, R4, 0x1, RZ ;  /* 0x0000000104027819 */ /* 0x000fc400000006ff */
[----:B------:R-:W-:Y:S02]  /*07d0*/  CS2R R90, SRZ ;  /* 0x00000000005a7805 */ /* 0x000fe4000001ff00 */
[----:B------:R-:W-:Y:S01]  /*07e0*/  LOP3.LUT R4, R14, 0x1000, R3, 0xf8, !PT ;  /* 0x000010000e047812 */ /* 0x000fe200078ef803 */
[----:B-1----:R-:W-:Y:S01]  /*07f0*/  IMAD R6, R6, UR24, RZ ;  /* 0x0000001806067c24 */ /* 0x002fe2000f8e02ff */
[----:B------:R-:W-:Y:S01]  /*0800*/  IADD3 R111, P1, P2, R9, UR4, R2 ;  /* 0x00000004096f7c10 */ /* 0x000fe2000fa3e002 */
[----:B------:R-:W-:Y:S01]  /*0810*/  IMAD R10, R10, R7, RZ ;  /* 0x000000070a0a7224 */ /* 0x000fe200078e02ff */
[----:B------:R-:W-:Y:S01]  /*0820*/  SHF.R.U32.HI R9, RZ, 0x7, R0 ;  /* 0x00000007ff097819 */ /* 0x000fe20000011600 */
[----:B------:R-:W-:Y:S01]  /*0830*/  IMAD.HI R25, R6, 0x2, RZ ;  /* 0x0000000206197827 */ /* 0x000fe200078e02ff */
[----:B------:R-:W-:Y:S01]  /*0840*/  IADD3.X R37, R11, UR5, R8, P1, P2 ;  /* 0x000000050b257c10 */ /* 0x000fe20008fe4408 */
[----:B------:R-:W-:Y:S01]  /*0850*/  UIADD3 UR4, UR28, 0x18, URZ ;  /* 0x000000181c047890 */ /* 0x000fe2000fffe03f */
[----:B------:R-:W-:Y:S01]  /*0860*/  SHF.R.U32.HI R8, RZ, 0x5, R0 ;  /* 0x00000005ff087819 */ /* 0x000fe20000011600 */
[----:B------:R-:W-:Y:S01]  /*0870*/  IMAD.HI R30, R10, 0x2, RZ ;  /* 0x000000020a1e7827 */ /* 0x000fe200078e02ff */
[----:B------:R-:W-:Y:S01]  /*0880*/  SHF.L.U32 R2, R6, 0x1, RZ ;  /* 0x0000000106027819 */ /* 0x000fe200000006ff */
[----:B------:R-:W-:Y:S01]  /*0890*/  UIADD3 UR5, UR28, 0x38, URZ ;  /* 0x000000381c057890 */ /* 0x000fe2000fffe03f */
[----:B------:R-:W-:Y:S01]  /*08a0*/  SHF.L.U32 R3, R10, 0x1, RZ ;  /* 0x000000010a037819 */ /* 0x000fe200000006ff */
[C---:B------:R-:W-:Y:S01]  /*08b0*/  IMAD R19, R5.reuse, UR7, RZ ;  /* 0x0000000705137c24 */ /* 0x040fe2000f8e02ff */
[----:B------:R-:W-:Y:S01]  /*08c0*/  SGXT.U32 R8, R8, 0x3 ;  /* 0x000000030808781a */ /* 0x000fe20000000000 */
[----:B------:R-:W-:Y:S01]  /*08d0*/  IMAD R17, R5, UR6, RZ ;  /* 0x0000000605117c24 */ /* 0x000fe2000f8e02ff */
[----:B------:R-:W-:Y:S01]  /*08e0*/  IADD3 R35, P1, P2, R3, UR8, R2 ;  /* 0x0000000803237c10 */ /* 0x000fe2000fa3e002 */
[----:B------:R-:W-:Y:S01]  /*08f0*/  IMAD R3, R5, UR4, RZ ;  /* 0x0000000405037c24 */ /* 0x000fe2000f8e02ff */
[----:B------:R-:W-:Y:S01]  /*0900*/  SGXT.U32 R2, R9, 0x1 ;  /* 0x000000010902781a */ /* 0x000fe20000000000 */
[----:B------:R-:W-:Y:S01]  /*0910*/  IMAD R16, R8, R5, RZ ;  /* 0x0000000508107224 */ /* 0x000fe200078e02ff */
[----:B------:R-:W-:Y:S01]  /*0920*/  IADD3.X R30, R30, UR9, R25, P1, P2 ;  /* 0x000000091e1e7c10 */ /* 0x000fe20008fe4419 */
[----:B------:R-:W-:Y:S01]  /*0930*/  IMAD R15, R5, UR5, RZ ;  /* 0x00000005050f7c24 */ /* 0x000fe2000f8e02ff */
[----:B------:R-:W-:Y:S01]  /*0940*/  LEA R12, P4, R3, R111, 0x1 ;  /* 0x0000006f030c7211 */ /* 0x000fe200078808ff */
[----:B--2---:R-:W-:Y:S01]  /*0950*/  IMAD R27, R2, R36, RZ ;  /* 0x00000024021b7224 */ /* 0x004fe200078e02ff */
[----:B------:R-:W-:Y:S01]  /*0960*/  LEA R2, R5, R16, 0x3 ;  /* 0x0000001005027211 */ /* 0x000fe200078e18ff */
[----:B------:R-:W-:Y:S01]  /*0970*/  UIADD3 UR5, UR25, 0x2000, URZ ;  /* 0x0000200019057890 */ /* 0x000fe2000fffe03f */
[----:B------:R-:W-:Y:S01]  /*0980*/  LEA.HI.X.SX32 R13, R3, R37, 0x1, P4 ;  /* 0x00000025030d7211 */ /* 0x000fe200020f0eff */
[----:B------:R-:W-:Y:S01]  /*0990*/  UMOV UR4, URZ ;  /* 0x0000003f00047c82 */ /* 0x000fe20008000000 */
[C---:B------:R-:W-:Y:S01]  /*09a0*/  LEA R6, R5.reuse, R2, 0x3 ;  /* 0x0000000205067211 */ /* 0x040fe200078e18ff */
[----:B------:R-:W-:Y:S01]  /*09b0*/  USHF.R.U32.HI UR5, URZ, 0x4, UR5 ;  /* 0x000000043f057899 */ /* 0x000fe20008011605 */
[C---:B------:R-:W-:Y:S01]  /*09c0*/  LEA R10, P3, R2.reuse, R111, 0x1 ;  /* 0x0000006f020a7211 */ /* 0x040fe200078608ff */
[----:B------:R-:W-:Y:S01]  /*09d0*/  UIADD3.X UR11, UR4, -0x7fffffe0, URZ, UP0, !UPT ;  /* 0x80000020040b7890 */ /* 0x000fe200087fe43f */
[----:B------:R-:W-:Y:S01]  /*09e0*/  LEA R24, R5, R6, 0x4 ;  /* 0x0000000605187211 */ /* 0x000fe200078e20ff */
[----:B------:R-:W-:Y:S01]  /*09f0*/  USGXT.U32 UR6, UR5, 0xe ;  /* 0x0000000e0506789a */ /* 0x000fe20008000000 */
[----:B------:R-:W-:-:S02]  /*0a00*/  LEA.HI.X.SX32 R11, R2, R37, 0x1, P3 ;  /* 0x00000025020b7211 */ /* 0x000fc400018f0eff */
[----:B------:R-:W-:Y:S02]  /*0a10*/  CS2R R92, SRZ ;  /* 0x00000000005c7805 */ /* 0x000fe4000001ff00 */
[----:B------:R-:W-:Y:S02]  /*0a20*/  LEA R2, R5, R24, 0x3 ;  /* 0x0000001805027211 */ /* 0x000fe400078e18ff */
[----:B------:R-:W-:Y:S02]  /*0a30*/  CS2R R94, SRZ ;  /* 0x00000000005e7805 */ /* 0x000fe4000001ff00 */
[----:B------:R-:W-:Y:S01]  /*0a40*/  LEA R18, P3, R19, R111, 0x1 ;  /* 0x0000006f13127211 */ /* 0x000fe200078608ff */
[----:B------:R-:W-:Y:S01]  /*0a50*/  UMOV UR8, 0x80 ;  /* 0x0000008000087882 */ /* 0x000fe20000000000 */
[----:B------:R-:W-:Y:S01]  /*0a60*/  LEA R26, R5, R2, 0x3 ;  /* 0x00000002051a7211 */ /* 0x000fe200078e18ff */
[----:B------:R-:W-:Y:S01]  /*0a70*/  UMOV UR9, 0x40000040 ;  /* 0x4000004000097882 */ /* 0x000fe20000000000 */
[----:B------:R-:W-:Y:S01]  /*0a80*/  LEA.HI.X.SX32 R19, R19, R37, 0x1, P3 ;  /* 0x0000002513137211 */ /* 0x000fe200018f0eff */
[----:B------:R-:W-:Y:S01]  /*0a90*/  UMOV UR7, URZ ;  /* 0x0000003f00077c82 */ /* 0x000fe20008000000 */
[----:B------:R-:W-:Y:S01]  /*0aa0*/  LEA R20, P3, R6, R111, 0x1 ;  /* 0x0000006f06147211 */ /* 0x000fe200078608ff */
[----:B------:R-:W-:Y:S01]  /*0ab0*/  UIADD3.64 UR8, UR6, UR8, URZ ;  /* 0x0000000806087297 */ /* 0x000fe2000fffe03f */
[C---:B------:R-:W-:Y:S01]  /*0ac0*/  LEA R28, R5.reuse, R26, 0x4 ;  /* 0x0000001a051c7211 */ /* 0x040fe200078e20ff */
[----:B------:R-:W-:Y:S01]  /*0ad0*/  UIADD3.64 UR14, UR10, 0xfe, URZ ;  /* 0x000000fe0a0e7897 */ /* 0x000fe2000fffe03f */
[----:B------:R-:W-:Y:S01]  /*0ae0*/  LEA R29, R36, R27, 0x1 ;  /* 0x0000001b241d7211 */ /* 0x000fe200078e08ff */
[----:B------:R-:W-:Y:S01]  /*0af0*/  UIADD3.64 UR18, UR10, 0x100, URZ ;  /* 0x000001000a127897 */ /* 0x000fe2000fffe03f */
[----:B------:R-:W-:Y:S01]  /*0b00*/  LEA R22, P4, R24, R111, 0x1 ;  /* 0x0000006f18167211 */ /* 0x000fe200078808ff */
[----:B------:R-:W-:Y:S01]  /*0b10*/  ULDC UR29, c[0x0][0x238] ;  /* 0x00008e00001d7ab9 */ /* 0x000fe20000000800 */
[----:B------:R-:W-:Y:S01]  /*0b20*/  LEA.HI.X.SX32 R21, R6, R37, 0x1, P3 ;  /* 0x0000002506157211 */ /* 0x000fe200018f0eff */
[----:B------:R-:W-:Y:S01]  /*0b30*/  UMOV UR20, UR6 ;  /* 0x0000000600147c82 */ /* 0x000fe20008000000 */
[----:B------:R-:W-:Y:S01]  /*0b40*/  LEA R6, R5, R28, 0x3 ;  /* 0x0000001c05067211 */ /* 0x000fe200078e18ff */
[----:B------:R-:W-:Y:S01]  /*0b50*/  UMOV UR21, 0x40000040 ;  /* 0x4000004000157882 */ /* 0x000fe20000000000 */
[----:B------:R-:W-:-:S02]  /*0b60*/  LEA R31, R36, R29, 0x1 ;  /* 0x0000001d241f7211 */ /* 0x000fc400078e08ff */
[----:B------:R-:W-:Y:S02]  /*0b70*/  LEA.HI.X.SX32 R23, R24, R37, 0x1, P4 ;  /* 0x0000002518177211 */ /* 0x000fe400020f0eff */
[----:B------:R-:W-:Y:S02]  /*0b80*/  LEA R96, P3, R2, R111, 0x1 ;  /* 0x0000006f02607211 */ /* 0x000fe400078608ff */
[----:B------:R-:W-:Y:S02]  /*0b90*/  LEA R24, R5, R6, 0x3 ;  /* 0x0000000605187211 */ /* 0x000fe400078e18ff */
[----:B------:R-:W-:Y:S02]  /*0ba0*/  LEA R32, R36, R31, 0x1 ;  /* 0x0000001f24207211 */ /* 0x000fe400078e08ff */
[----:B------:R-:W-:Y:S02]  /*0bb0*/  LEA R98, P4, R26, R111, 0x1 ;  /* 0x0000006f1a627211 */ /* 0x000fe400078808ff */
[----:B------:R-:W-:-:S02]  /*0bc0*/  LEA.HI.X.SX32 R97, R2, R37, 0x1, P3 ;  /* 0x0000002502617211 */ /* 0x000fc400018f0eff */
[----:B------:R-:W-:Y:S02]  /*0bd0*/  LEA R2, R5, R24, 0x4 ;  /* 0x0000001805027211 */ /* 0x000fe400078e20ff */
[----:B------:R-:W-:Y:S02]  /*0be0*/  LEA R33, R36, R32, 0x1 ;  /* 0x0000002024217211 */ /* 0x000fe400078e08ff */
[----:B------:R-:W-:Y:S02]  /*0bf0*/  LEA R14, P5, R15, R111, 0x1 ;  /* 0x0000006f0f0e7211 */ /* 0x000fe400078a08ff */
[----:B------:R-:W-:Y:S02]  /*0c00*/  LEA.HI.X.SX32 R99, R26, R37, 0x1, P4 ;  /* 0x000000251a637211 */ /* 0x000fe400020f0eff */
[-C--:B------:R-:W-:Y:S02]  /*0c10*/  LEA R100, P3, R28, R111.reuse, 0x1 ;  /* 0x0000006f1c647211 */ /* 0x080fe400078608ff */
[----:B------:R-:W-:-:S02]  /*0c20*/  LEA R102, P4, R6, R111, 0x1 ;  /* 0x0000006f06667211 */ /* 0x000fc400078808ff */
[----:B------:R-:W-:Y:S02]  /*0c30*/  LEA R26, R5, R2, 0x3 ;  /* 0x00000002051a7211 */ /* 0x000fe400078e18ff */
[----:B------:R-:W-:Y:S02]  /*0c40*/  LEA R34, R36, R33, 0x1 ;  /* 0x0000002124227211 */ /* 0x000fe400078e08ff */
[----:B------:R-:W-:Y:S02]  /*0c50*/  LEA.HI.X.SX32 R15, R15, R37, 0x1, P5 ;  /* 0x000000250f0f7211 */ /* 0x000fe400028f0eff */
[----:B------:R-:W-:Y:S02]  /*0c60*/  LEA R104, P5, R24, R111, 0x1 ;  /* 0x0000006f18687211 */ /* 0x000fe400078a08ff */
[-C--:B------:R-:W-:Y:S02]  /*0c70*/  LEA.HI.X.SX32 R101, R28, R37.reuse, 0x1, P3 ;  /* 0x000000251c657211 */ /* 0x080fe400018f0eff */
[----:B------:R-:W-:-:S02]  /*0c80*/  LEA.HI.X.SX32 R103, R6, R37, 0x1, P4 ;  /* 0x0000002506677211 */ /* 0x000fc400020f0eff */
[----:B------:R-:W-:Y:S02]  /*0c90*/  LEA R3, R5, R26, 0x3 ;  /* 0x0000001a05037211 */ /* 0x000fe400078e18ff */
[-C--:B------:R-:W-:Y:S02]  /*0ca0*/  LEA R106, P3, R2, R111.reuse, 0x1 ;  /* 0x0000006f026a7211 */ /* 0x080fe400078608ff */
[----:B------:R-:W-:Y:S02]  /*0cb0*/  LEA R6, R36, R34, 0x1 ;  /* 0x0000002224067211 */ /* 0x000fe400078e08ff */
[----:B------:R-:W-:Y:S02]  /*0cc0*/  LEA R8, P6, R16, R111, 0x1 ;  /* 0x0000006f10087211 */ /* 0x000fe400078c08ff */
[----:B------:R-:W-:Y:S02]  /*0cd0*/  LEA.HI.X.SX32 R105, R24, R37, 0x1, P5 ;  /* 0x0000002518697211 */ /* 0x000fe400028f0eff */
[----:B------:R-:W-:-:S02]  /*0ce0*/  LEA R110, P5, R3, R111, 0x1 ;  /* 0x0000006f036e7211 */ /* 0x000fc400078a08ff */
[-C--:B------:R-:W-:Y:S02]  /*0cf0*/  LEA.HI.X.SX32 R107, R2, R37.reuse, 0x1, P3 ;  /* 0x00000025026b7211 */ /* 0x080fe400018f0eff */
[----:B------:R-:W-:Y:S02]  /*0d00*/  LEA R2, R36, R6, 0x1 ;  /* 0x0000000624027211 */ /* 0x000fe400078e08ff */
[----:B------:R-:W-:Y:S02]  /*0d10*/  LEA.HI.X.SX32 R9, R16, R37, 0x1, P6 ;  /* 0x0000002510097211 */ /* 0x000fe400030f0eff */
[-C--:B------:R-:W-:Y:S02]  /*0d20*/  LEA R16, P6, R17, R111.reuse, 0x1 ;  /* 0x0000006f11107211 */ /* 0x080fe400078c08ff */
[----:B------:R-:W-:Y:S02]  /*0d30*/  LEA R108, P4, R26, R111, 0x1 ;  /* 0x0000006f1a6c7211 */ /* 0x000fe400078808ff */
[----:B------:R-:W-:-:S02]  /*0d40*/  LEA.HI.X.SX32 R111, R3, R37, 0x1, P5 ;  /* 0x00000025036f7211 */ /* 0x000fc400028f0eff */
[C---:B------:R-:W-:Y:S02]  /*0d50*/  LEA R3, R36.reuse, R2, 0x1 ;  /* 0x0000000224037211 */ /* 0x040fe400078e08ff */
[----:B------:R-:W-:Y:S02]  /*0d60*/  LEA R116, P3, R31, R35, 0x1 ;  /* 0x000000231f747211 */ /* 0x000fe400078608ff */
[C---:B------:R-:W-:Y:S02]  /*0d70*/  LEA R24, R36.reuse, R3, 0x1 ;  /* 0x0000000324187211 */ /* 0x040fe400078e08ff */
[----:B------:R-:W-:Y:S02]  /*0d80*/  LEA R112, P1, R27, R35, 0x1 ;  /* 0x000000231b707211 */ /* 0x000fe400078208ff */
[----:B------:R-:W-:Y:S02]  /*0d90*/  LEA R25, R36, R24, 0x1 ;  /* 0x0000001824197211 */ /* 0x000fe400078e08ff */
[----:B------:R-:W-:-:S02]  /*0da0*/  LEA.HI.X.SX32 R117, R31, R30, 0x1, P3 ;  /* 0x0000001e1f757211 */ /* 0x000fc400018f0eff */
[----:B------:R-:W-:Y:S02]  /*0db0*/  LEA R122, P3, R34, R35, 0x1 ;  /* 0x00000023227a7211 */ /* 0x000fe400078608ff */
[----:B------:R-:W-:Y:S02]  /*0dc0*/  LEA.HI.X.SX32 R109, R26, R37, 0x1, P4 ;  /* 0x000000251a6d7211 */ /* 0x000fe400020f0eff */
[----:B------:R-:W-:Y:S02]  /*0dd0*/  LEA R114, P2, R29, R35, 0x1 ;  /* 0x000000231d727211 */ /* 0x000fe400078408ff */
[----:B------:R-:W-:Y:S02]  /*0de0*/  LEA.HI.X.SX32 R113, R27, R30, 0x1, P1 ;  /* 0x0000001e1b717211 */ /* 0x000fe400008f0eff */
[----:B------:R-:W-:Y:S02]  /*0df0*/  LEA R26, R36, R25, 0x1 ;  /* 0x00000019241a7211 */ /* 0x000fe400078e08ff */
[----:B------:R-:W-:-:S02]  /*0e00*/  LEA R118, P1, R32, R35, 0x1 ;  /* 0x0000002320767211 */ /* 0x000fc400078208ff */
[-C--:B------:R-:W-:Y:S02]  /*0e10*/  LEA.HI.X.SX32 R123, R34, R30.reuse, 0x1, P3 ;  /* 0x0000001e227b7211 */ /* 0x080fe400018f0eff */
[----:B------:R-:W-:Y:S02]  /*0e20*/  LEA.HI.X.SX32 R115, R29, R30, 0x1, P2 ;  /* 0x0000001e1d737211 */ /* 0x000fe400010f0eff */
[-C--:B------:R-:W-:Y:S02]  /*0e30*/  LEA R128, P3, R3, R35.reuse, 0x1 ;  /* 0x0000002303807211 */ /* 0x080fe400078608ff */
[----:B------:R-:W-:Y:S02]  /*0e40*/  LEA R120, P2, R33, R35, 0x1 ;  /* 0x0000002321787211 */ /* 0x000fe400078408ff */
[----:B------:R-:W-:Y:S02]  /*0e50*/  LEA R27, R36, R26, 0x1 ;  /* 0x0000001a241b7211 */ /* 0x000fe400078e08ff */
[----:B------:R-:W-:-:S02]  /*0e60*/  LEA.HI.X.SX32 R119, R32, R30, 0x1, P1 ;  /* 0x0000001e20777211 */ /* 0x000fc400008f0eff */
[----:B------:R-:W-:Y:S02]  /*0e70*/  LEA R124, P1, R6, R35, 0x1 ;  /* 0x00000023067c7211 */ /* 0x000fe400078208ff */
[-C--:B------:R-:W-:Y:S02]  /*0e80*/  LEA.HI.X.SX32 R129, R3, R30.reuse, 0x1, P3 ;  /* 0x0000001e03817211 */ /* 0x080fe400018f0eff */
[-C--:B------:R-:W-:Y:S02]  /*0e90*/  LEA.HI.X.SX32 R121, R33, R30.reuse, 0x1, P2 ;  /* 0x0000001e21797211 */ /* 0x080fe400010f0eff */
[----:B------:R-:W-:Y:S02]  /*0ea0*/  LEA R3, R36, R27, 0x1 ;  /* 0x0000001b24037211 */ /* 0x000fe400078e08ff */
[----:B------:R-:W-:Y:S02]  /*0eb0*/  LEA R126, P2, R2, R35, 0x1 ;  /* 0x00000023027e7211 */ /* 0x000fe400078408ff */
[----:B------:R-:W-:-:S02]  /*0ec0*/  LEA.HI.X.SX32 R125, R6, R30, 0x1, P1 ;  /* 0x0000001e067d7211 */ /* 0x000fc400008f0eff */
[----:B------:R-:W-:Y:S02]  /*0ed0*/  LEA R130, P1, R24, R35, 0x1 ;  /* 0x0000002318827211 */ /* 0x000fe400078208ff */
[----:B------:R-:W-:Y:S02]  /*0ee0*/  LEA R6, R36, R3, 0x1 ;  /* 0x0000000324067211 */ /* 0x000fe400078e08ff */
[-C--:B------:R-:W-:Y:S02]  /*0ef0*/  LEA.HI.X.SX32 R127, R2, R30.reuse, 0x1, P2 ;  /* 0x0000001e027f7211 */ /* 0x080fe400010f0eff */
[-C--:B------:R-:W-:Y:S02]  /*0f00*/  LEA R132, P2, R25, R35.reuse, 0x1 ;  /* 0x0000002319847211 */ /* 0x080fe400078408ff */
[----:B------:R-:W-:Y:S02]  /*0f10*/  LEA R134, P3, R26, R35, 0x1 ;  /* 0x000000231a867211 */ /* 0x000fe400078608ff */
[----:B------:R-:W-:-:S02]  /*0f20*/  LEA.HI.X.SX32 R131, R24, R30, 0x1, P1 ;  /* 0x0000001e18837211 */ /* 0x000fc400008f0eff */
[----:B------:R-:W-:Y:S02]  /*0f30*/  LEA R24, R36, R6, 0x1 ;  /* 0x0000000624187211 */ /* 0x000fe400078e08ff */
[-C--:B------:R-:W-:Y:S02]  /*0f40*/  LEA.HI.X.SX32 R133, R25, R30.reuse, 0x1, P2 ;  /* 0x0000001e19857211 */ /* 0x080fe400010f0eff */
[----:B------:R-:W-:Y:S02]  /*0f50*/  LEA.HI.X.SX32 R135, R26, R30, 0x1, P3 ;  /* 0x0000001e1a877211 */ /* 0x000fe400018f0eff */
[-C--:B------:R-:W-:Y:S02]  /*0f60*/  LEA R138, P2, R3, R35.reuse, 0x1 ;  /* 0x00000023038a7211 */ /* 0x080fe400078408ff */
[-C--:B------:R-:W-:Y:S02]  /*0f70*/  LEA R136, P1, R27, R35.reuse, 0x1 ;  /* 0x000000231b887211 */ /* 0x080fe400078208ff */
[----:B------:R-:W-:-:S02]  /*0f80*/  LEA R140, P3, R6, R35, 0x1 ;  /* 0x00000023068c7211 */ /* 0x000fc400078608ff */
[----:B------:R-:W-:Y:S02]  /*0f90*/  LEA R2, P4, R24, R35, 0x1 ;  /* 0x0000002318027211 */ /* 0x000fe400078808ff */
[-C--:B------:R-:W-:Y:S02]  /*0fa0*/  LEA.HI.X.SX32 R139, R3, R30.reuse, 0x1, P2 ;  /* 0x0000001e038b7211 */ /* 0x080fe400010f0eff */
[----:B------:R-:W-:Y:S02]  /*0fb0*/  LEA.HI.X.SX32 R17, R17, R37, 0x1, P6 ;  /* 0x0000002511117211 */ /* 0x000fe400030f0eff */
[-C--:B------:R-:W-:Y:S02]  /*0fc0*/  LEA.HI.X.SX32 R137, R27, R30.reuse, 0x1, P1 ;  /* 0x0000001e1b897211 */ /* 0x080fe400008f0eff */
[-C--:B------:R-:W-:Y:S02]  /*0fd0*/  LEA.HI.X.SX32 R141, R6, R30.reuse, 0x1, P3 ;  /* 0x0000001e068d7211 */ /* 0x080fe400018f0eff */
[----:B------:R-:W-:-:S02]  /*0fe0*/  LEA.HI.X.SX32 R3, R24, R30, 0x1, P4 ;  /* 0x0000001e18037211 */ /* 0x000fc400020f0eff */
[----:B------:R-:W-:Y:S02]  /*0ff0*/  MOV R159, 0xff800000 ;  /* 0xff800000009f7802 */ /* 0x000fe40000000f00 */
[----:B------:R-:W-:Y:S02]  /*1000*/  MOV R158, 0x3f800000 ;  /* 0x3f800000009e7802 */ /* 0x000fe40000000f00 */
[C---:B------:R-:W-:Y:S02]  /*1010*/  LOP3.LUT R155, R4.reuse, 0x20, RZ, 0x3c, !PT ;  /* 0x00000020049b7812 */ /* 0x040fe400078e3cff */
[C---:B------:R-:W-:Y:S02]  /*1020*/  LOP3.LUT R154, R4.reuse, 0x40, RZ, 0x3c, !PT ;  /* 0x00000040049a7812 */ /* 0x040fe400078e3cff */
[----:B------:R-:W-:-:S07]  /*1030*/  LOP3.LUT R152, R4, 0x60, RZ, 0x3c, !PT ;  /* 0x0000006004987812 */ /* 0x000fce00078e3cff */
.L_x_1:
[----:B------:R-:W-:-:S04]  /*1040*/  IMAD.WIDE R24, R153, 0x2, R8 ;  /* 0x0000000299187825 */ /* 0x000fc800078e0208 */
[C---:B------:R-:W-:Y:S01]  /*1050*/  IMAD.WIDE R26, R153.reuse, 0x2, R10 ;  /* 0x00000002991a7825 */ /* 0x040fe200078e020a */
[----:B------:R0:W2:Y:S03]  /*1060*/  LDG.E.U16 R6, desc[UR26][R24.64] ;  /* 0x0000001a18067981 */ /* 0x0000a6000c1e1500 */
[C---:B------:R-:W-:Y:S01]  /*1070*/  IMAD.WIDE R28, R153.reuse, 0x2, R20 ;  /* 0x00000002991c7825 */ /* 0x040fe200078e0214 */
[----:B------:R1:W3:Y:S03]  /*1080*/  LDG.E.U16 R44, desc[UR26][R26.64] ;  /* 0x0000001a1a2c7981 */ /* 0x0002e6000c1e1500 */
[C---:B------:R-:W-:Y:S01]  /*1090*/  IMAD.WIDE R30, R153.reuse, 0x2, R12 ;  /* 0x00000002991e7825 */ /* 0x040fe200078e020c */
[----:B------:R4:W5:Y:S03]  /*10a0*/  LDG.E.U16 R46, desc[UR26][R28.64] ;  /* 0x0000001a1c2e7981 */ /* 0x000966000c1e1500 */
[C---:B------:R-:W-:Y:S01]  /*10b0*/  IMAD.WIDE R32, R153.reuse, 0x2, R22 ;  /* 0x0000000299207825 */ /* 0x040fe200078e0216 */
[----:B------:R4:W5:Y:S03]  /*10c0*/  LDG.E.U16 R48, desc[UR26][R30.64] ;  /* 0x0000001a1e307981 */ /* 0x000966000c1e1500 */
[C---:B------:R-:W-:Y:S01]  /*10d0*/  IMAD.WIDE R34, R153.reuse, 0x2, R96 ;  /* 0x0000000299227825 */ /* 0x040fe200078e0260 */
[----:B------:R4:W5:Y:S03]  /*10e0*/  LDG.E.U16 R50, desc[UR26][R32.64] ;  /* 0x0000001a20327981 */ /* 0x000966000c1e1500 */
[C---:B0-----:R-:W-:Y:S01]  /*10f0*/  IMAD.WIDE R24, R153.reuse, 0x2, R98 ;  /* 0x0000000299187825 */ /* 0x041fe200078e0262 */
[----:B------:R0:W5:Y:S03]  /*1100*/  LDG.E.U16 R52, desc[UR26][R34.64] ;  /* 0x0000001a22347981 */ /* 0x000166000c1e1500 */
[----:B------:R-:W-:-:S02]  /*1110*/  IMAD.WIDE R36, R153, 0x2, R14 ;  /* 0x0000000299247825 */ /* 0x000fc400078e020e */
[----:B------:R-:W5:Y:S02]  /*1120*/  LDG.E.U16 R24, desc[UR26][R24.64] ;  /* 0x0000001a18187981 */ /* 0x000f64000c1e1500 */
[C---:B------:R-:W-:Y:S02]  /*1130*/  IMAD.WIDE R38, R153.reuse, 0x2, R100 ;  /* 0x0000000299267825 */ /* 0x040fe400078e0264 */
[----:B------:R-:W5:Y:S02]  /*1140*/  LDG.E.U16 R36, desc[UR26][R36.64] ;  /* 0x0000001a24247981 */ /* 0x000f64000c1e1500 */
[C---:B------:R-:W-:Y:S02]  /*1150*/  IMAD.WIDE R40, R153.reuse, 0x2, R102 ;  /* 0x0000000299287825 */ /* 0x040fe400078e0266 */
[----:B------:R-:W5:Y:S02]  /*1160*/  LDG.E.U16 R38, desc[UR26][R38.64] ;  /* 0x0000001a26267981 */ /* 0x000f64000c1e1500 */
[----:B------:R-:W-:-:S02]  /*1170*/  IMAD.WIDE R42, R153, 0x2, R104 ;  /* 0x00000002992a7825 */ /* 0x000fc400078e0268 */
[----:B------:R-:W5:Y:S02]  /*1180*/  LDG.E.U16 R160, desc[UR26][R40.64] ;  /* 0x0000001a28a07981 */ /* 0x000f64000c1e1500 */
[C---:B-1----:R-:W-:Y:S02]  /*1190*/  IMAD.WIDE R26, R153.reuse, 0x2, R16 ;  /* 0x00000002991a7825 */ /* 0x042fe400078e0210 */
[----:B------:R-:W5:Y:S02]  /*11a0*/  LDG.E.U16 R162, desc[UR26][R42.64] ;  /* 0x0000001a2aa27981 */ /* 0x000f64000c1e1500 */
[C---:B----4-:R-:W-:Y:S02]  /*11b0*/  IMAD.WIDE R28, R153.reuse, 0x2, R106 ;  /* 0x00000002991c7825 */ /* 0x050fe400078e026a */
[----:B------:R-:W4:Y:S02]  /*11c0*/  LDG.E.U16 R164, desc[UR26][R26.64] ;  /* 0x0000001a1aa47981 */ /* 0x000f24000c1e1500 */
[----:B------:R-:W-:-:S02]  /*11d0*/  IMAD.WIDE R30, R153, 0x2, R108 ;  /* 0x00000002991e7825 */ /* 0x000fc400078e026c */
[----:B------:R-:W4:Y:S02]  /*11e0*/  LDG.E.U16 R166, desc[UR26][R28.64] ;  /* 0x0000001a1ca67981 */ /* 0x000f24000c1e1500 */
[C---:B------:R-:W-:Y:S02]  /*11f0*/  IMAD.WIDE R32, R153.reuse, 0x2, R110 ;  /* 0x0000000299207825 */ /* 0x040fe400078e026e */
[----:B------:R-:W4:Y:S02]  /*1200*/  LDG.E.U16 R168, desc[UR26][R30.64] ;  /* 0x0000001a1ea87981 */ /* 0x000f24000c1e1500 */
[----:B0-----:R-:W-:Y:S02]  /*1210*/  IMAD.WIDE R34, R153, 0x2, R18 ;  /* 0x0000000299227825 */ /* 0x001fe400078e0212 */
[----:B------:R-:W4:Y:S04]  /*1220*/  LDG.E.U16 R170, desc[UR26][R32.64] ;  /* 0x0000001a20aa7981 */ /* 0x000f28000c1e1500 */
[----:B------:R-:W4:Y:S01]  /*1230*/  LDG.E.U16 R172, desc[UR26][R34.64] ;  /* 0x0000001a22ac7981 */ /* 0x000f22000c1e1500 */
[----:B------:R-:W-:Y:S06]  /*1240*/  BAR.SYNC.DEFER_BLOCKING 0x0 ;  /* 0x0000000000007b1d */ /* 0x000fec0000010000 */
[----:B------:R-:W-:Y:S01]  /*1250*/  UMOV UR23, 0x80000020 ;  /* 0x8000002000177882 */ /* 0x000fe20000000000 */
[----:B------:R-:W-:Y:S01]  /*1260*/  UMOV UR12, UR20 ;  /* 0x00000014000c7c82 */ /* 0x000fe20008000000 */
[----:B------:R-:W-:Y:S01]  /*1270*/  UMOV UR13, UR21 ;  /* 0x00000015000d7c82 */ /* 0x000fe20008000000 */
[----:B------:R-:W-:Y:S01]  /*1280*/  UMOV UR16, UR8 ;  /* 0x0000000800107c82 */ /* 0x000fe20008000000 */
[----:B------:R-:W-:Y:S01]  /*1290*/  UMOV UR17, UR9 ;  /* 0x0000000900117c82 */ /* 0x000fe20008000000 */
[----:B--2---:R-:W-:Y:S04]  /*12a0*/  STS.U16 [R147+UR25], R6 ;  /* 0x0000000693007988 */ /* 0x004fe80008000419 */
[----:B---3--:R-:W-:Y:S04]  /*12b0*/  STS.U16 [R147+UR25+0x200], R44 ;  /* 0x0002002c93007988 */ /* 0x008fe80008000419 */
[----:B-----5:R-:W-:Y:S04]  /*12c0*/  STS.U16 [R147+UR25+0x400], R46 ;  /* 0x0004002e93007988 */ /* 0x020fe80008000419 */
[----:B------:R-:W-:Y:S04]  /*12d0*/  STS.U16 [R147+UR25+0x600], R48 ;  /* 0x0006003093007988 */ /* 0x000fe80008000419 */
[----:B------:R-:W-:Y:S04]  /*12e0*/  STS.U16 [R147+UR25+0x800], R50 ;  /* 0x0008003293007988 */ /* 0x000fe80008000419 */
[----:B------:R-:W-:Y:S04]  /*12f0*/  STS.U16 [R147+UR25+0xa00], R52 ;  /* 0x000a003493007988 */ /* 0x000fe80008000419 */
[----:B------:R-:W-:Y:S04]  /*1300*/  STS.U16 [R147+UR25+0xc00], R24 ;  /* 0x000c001893007988 */ /* 0x000fe80008000419 */
[----:B------:R-:W-:Y:S04]  /*1310*/  STS.U16 [R147+UR25+0xe00], R36 ;  /* 0x000e002493007988 */ /* 0x000fe80008000419 */
[----:B------:R0:W-:Y:S04]  /*1320*/  STS.U16 [R147+UR25+0x1000], R38 ;  /* 0x0010002693007988 */ /* 0x0001e80008000419 */
[----:B------:R1:W-:Y:S04]  /*1330*/  STS.U16 [R147+UR25+0x1200], R160 ;  /* 0x001200a093007988 */ /* 0x0003e80008000419 */
[----:B------:R-:W-:Y:S04]  /*1340*/  STS.U16 [R147+UR25+0x1400], R162 ;  /* 0x001400a293007988 */ /* 0x000fe80008000419 */
[----:B----4-:R2:W-:Y:S04]  /*1350*/  STS.U16 [R147+UR25+0x1600], R164 ;  /* 0x001600a493007988 */ /* 0x0105e80008000419 */
[----:B------:R-:W-:Y:S04]  /*1360*/  STS.U16 [R147+UR25+0x1800], R166 ;  /* 0x001800a693007988 */ /* 0x000fe80008000419 */
[----:B------:R-:W-:Y:S04]  /*1370*/  STS.U16 [R147+UR25+0x1a00], R168 ;  /* 0x001a00a893007988 */ /* 0x000fe80008000419 */
[----:B------:R-:W-:Y:S04]  /*1380*/  STS.U16 [R147+UR25+0x1c00], R170 ;  /* 0x001c00aa93007988 */ /* 0x000fe80008000419 */
[----:B------:R-:W-:Y:S01]  /*1390*/  STS.U16 [R147+UR25+0x1e00], R172 ;  /* 0x001e00ac93007988 */ /* 0x000fe20008000419 */
[----:B------:R3:W-:Y:S06]  /*13a0*/  MEMBAR.ALL.CTA ;  /* 0x0000000000007992 */ /* 0x0007ec0000008000 */
[----:B---3--:R-:W3:Y:S02]  /*13b0*/  FENCE.VIEW.ASYNC.S ;  /* 0x00000000000073c6 */ /* 0x008ee40000000000 */
[----:B---3--:R-:W-:Y:S06]  /*13c0*/  BAR.SYNC.DEFER_BLOCKING 0x0 ;  /* 0x0000000000007b1d */ /* 0x008fec0000010000 */
[----:B0-----:R-:W-:-:S06]  /*13d0*/  WARPGROUP.ARRIVE ;  /* 0x00000000000079c5 */ /* 0x001fcc0000000000 */
[----:B------:R-:W-:Y:S04]  /*13e0*/  HGMMA.64x64x16.F32 R56, gdesc[UR20].tnspA, RZ, !UPT ;  /* 0x20e00000143879f0 */ /* 0x000fe8000c7008ff */
[----:B------:R-:W-:Y:S04]  /*13f0*/  HGMMA.64x64x16.F32 R56, gdesc[UR8].tnspA, R56 ;  /* 0x20e00000083879f0 */ /* 0x000fe80008700838 */
[----:B------:R-:W-:Y:S04]  /*1400*/  HGMMA.64x64x16.F32 R24, gdesc[UR12].tnspA, RZ, !UPT ;  /* 0x20e000000c1879f0 */ /* 0x000fe8000c7008ff */
[----:B------:R-:W-:Y:S03]  /*1410*/  HGMMA.64x64x16.F32 R24, gdesc[UR16].tnspA, R24, gsb0 ;  /* 0x20e00000101879f0 */ /* 0x000fe60008000818 */
[----:B------:R-:W-:-:S02]  /*1420*/  WARPGROUP.DEPBAR.LE gsb0, 0x0 ;  /* 0x00008000000079c5 */ /* 0x000fc40000010000 */
[----:B------:R-:W-:Y:S01]  /*1430*/  FMUL R6, R56, UR29 ;  /* 0x0000001d38067c20 */ /* 0x000fe20008400000 */
[----:B------:R-:W-:Y:S01]  /*1440*/  FMUL R161, R57, UR29 ;  /* 0x0000001d39a17c20 */ /* 0x000fe20008400000 */
[----:B-1----:R-:W-:-:S04]  /*1450*/  FMUL R160, R60, UR29 ;  /* 0x0000001d3ca07c20 */ /* 0x002fc80008400000 */
[----:B------:R-:W-:Y:S01]  /*1460*/  FMNMX R161, R6, R161, !PT ;  /* 0x000000a106a17209 */ /* 0x000fe20007800000 */
[----:B------:R-:W-:-:S03]  /*1470*/  FMUL R6, R61, UR29 ;  /* 0x0000001d3d067c20 */ /* 0x000fc60008400000 */
        /* <DEDUP_REMOVED lines=56> */
[----:B------:R-:W-:-:S04]  /*1800*/  FMNMX R161, R160, R161, !PT ;  /* 0x000000a1a0a17209 */ /* 0x000fc80007800000 */
[----:B--2---:R-:W-:-:S05]  /*1810*/  FMNMX R164, R6, R161, !PT ;  /* 0x000000a106a47209 */ /* 0x004fca0007800000 */
[----:B------:R-:W0:Y:S01]  /*1820*/  SHFL.BFLY PT, R161, R164, 0x2, 0x1f ;  /* 0x0c401f00a4a17f89 */ /* 0x000e2200000e0000 */
[----:B------:R-:W-:Y:S01]  /*1830*/  FMUL R6, R58, UR29 ;  /* 0x0000001d3a067c20 */ /* 0x000fe20008400000 */
[----:B------:R-:W-:Y:S01]  /*1840*/  FMUL R163, R59, UR29 ;  /* 0x0000001d3ba37c20 */ /* 0x000fe20008400000 */
[----:B------:R-:W-:-:S04]  /*1850*/  FMUL R162, R62, UR29 ;  /* 0x0000001d3ea27c20 */ /* 0x000fc80008400000 */
[----:B------:R-:W-:Y:S01]  /*1860*/  FMNMX R163, R6, R163, !PT ;  /* 0x000000a306a37209 */ /* 0x000fe20007800000 */
[----:B------:R-:W-:-:S03]  /*1870*/  FMUL R6, R63, UR29 ;  /* 0x0000001d3f067c20 */ /* 0x000fc60008400000 */
[----:B------:R-:W-:Y:S02]  /*1880*/  FMNMX R171, R162, R163, !PT ;  /* 0x000000a3a2ab7209 */ /* 0x000fe40007800000 */
[----:B0-----:R-:W-:Y:S01]  /*1890*/  FMNMX R166, R164, R161, !PT ;  /* 0x000000a1a4a67209 */ /* 0x001fe20007800000 */
[----:B------:R-:W-:-:S04]  /*18a0*/  FMUL R164, R66, UR29 ;  /* 0x0000001d42a47c20 */ /* 0x000fc80008400000 */
[----:B------:R-:W0:Y:S01]  /*18b0*/  SHFL.BFLY PT, R173, R166, 0x1, 0x1f ;  /* 0x0c201f00a6ad7f89 */ /* 0x000e2200000e0000 */
[----:B------:R-:W-:Y:S01]  /*18c0*/  FMNMX R171, R6, R171, !PT ;  /* 0x000000ab06ab7209 */ /* 0x000fe20007800000 */
[----:B------:R-:W-:-:S03]  /*18d0*/  IMAD.WIDE R160, R157, 0x2, R112 ;  /* 0x000000029da07825 */ /* 0x000fc600078e0270 */
[----:B------:R-:W-:Y:S01]  /*18e0*/  FMNMX R175, R164, R171, !PT ;  /* 0x000000aba4af7209 */ /* 0x000fe20007800000 */
[----:B------:R-:W-:Y:S01]  /*18f0*/  FMUL R164, R67, UR29 ;  /* 0x0000001d43a47c20 */ /* 0x000fe20008400000 */
[----:B------:R-:W-:Y:S01]  /*1900*/  FMUL R170, R70, UR29 ;  /* 0x0000001d46aa7c20 */ /* 0x000fe20008400000 */
[----:B------:R1:W2:Y:S03]  /*1910*/  LDG.E.U16 R167, desc[UR26][R160.64] ;  /* 0x0000001aa0a77981 */ /* 0x0002a6000c1e1500 */
[----:B------:R-:W-:Y:S01]  /*1920*/  FMNMX R175, R164, R175, !PT ;  /* 0x000000afa4af7209 */ /* 0x000fe20007800000 */
[----:B------:R-:W-:Y:S01]  /*1930*/  FMUL R164, R71, UR29 ;  /* 0x0000001d47a47c20 */ /* 0x000fe20008400000 */
[----:B------:R-:W-:Y:S02]  /*1940*/  IMAD.WIDE R162, R157, 0x2, R114 ;  /* 0x000000029da27825 */ /* 0x000fe400078e0272 */
[----:B------:R-:W-:-:S02]  /*1950*/  FMNMX R175, R170, R175, !PT ;  /* 0x000000afaaaf7209 */ /* 0x000fc40007800000 */
[----:B-1----:R-:W-:-:S04]  /*1960*/  IMAD.WIDE R160, R157, 0x2, R118 ;  /* 0x000000029da07825 */ /* 0x002fc800078e0276 */
[----:B------:R-:W-:Y:S01]  /*1970*/  FMUL R170, R74, UR29 ;  /* 0x0000001d4aaa7c20 */ /* 0x000fe20008400000 */
[----:B------:R-:W-:Y:S01]  /*1980*/  FMNMX R177, R164, R175, !PT ;  /* 0x000000afa4b17209 */ /* 0x000fe20007800000 */
[----:B------:R-:W-:Y:S01]  /*1990*/  IMAD.WIDE R168, R157, 0x2, R116 ;  /* 0x000000029da87825 */ /* 0x000fe200078e0274 */
[----:B------:R1:W3:Y:S01]  /*19a0*/  LDG.E.U16 R171, desc[UR26][R160.64] ;  /* 0x0000001aa0ab7981 */ /* 0x0002e2000c1e1500 */
[----:B0-----:R-:W-:Y:S02]  /*19b0*/  FMNMX R6, R166, R173, !PT ;  /* 0x000000ada6067209 */ /* 0x001fe40007800000 */
[----:B------:R-:W-:Y:S01]  /*19c0*/  FMUL R164, R75, UR29 ;  /* 0x0000001d4ba47c20 */ /* 0x000fe20008400000 */
[----:B------:R0:W4:Y:S01]  /*19d0*/  LDG.E.U16 R166, desc[UR26][R162.64] ;  /* 0x0000001aa2a67981 */ /* 0x000122000c1e1500 */
[----:B------:R-:W-:-:S03]  /*19e0*/  FMNMX R179, R170, R177, !PT ;  /* 0x000000b1aab37209 */ /* 0x000fc60007800000 */
[----:B------:R-:W5:Y:S01]  /*19f0*/  LDG.E.U16 R169, desc[UR26][R168.64] ;  /* 0x0000001aa8a97981 */ /* 0x000f62000c1e1500 */
[----:B-1----:R-:W-:-:S04]  /*1a00*/  IMAD.WIDE R160, R157, 0x2, R124 ;  /* 0x000000029da07825 */ /* 0x002fc800078e027c */
[----:B0-----:R-:W-:Y:S01]  /*1a10*/  IMAD.WIDE R162, R157, 0x2, R122 ;  /* 0x000000029da27825 */ /* 0x001fe200078e027a */
[----:B------:R0:W3:Y:S04]  /*1a20*/  LDG.E.U16 R175, desc[UR26][R160.64] ;  /* 0x0000001aa0af7981 */ /* 0x0000e8000c1e1500 */
[----:B------:R1:W5:Y:S01]  /*1a30*/  LDG.E.U16 R168, desc[UR26][R162.64] ;  /* 0x0000001aa2a87981 */ /* 0x000362000c1e1500 */
[----:B0-----:R-:W-:Y:S01]  /*1a40*/  FMUL R160, R78, UR29 ;  /* 0x0000001d4ea07c20 */ /* 0x001fe20008400000 */
[----:B------:R-:W-:Y:S01]  /*1a50*/  FMNMX R161, R164, R179, !PT ;  /* 0x000000b3a4a17209 */ /* 0x000fe20007800000 */
[----:B------:R-:W-:Y:S01]  /*1a60*/  FMUL R164, R79, UR29 ;  /* 0x0000001d4fa47c20 */ /* 0x000fe20008400000 */
[----:B-1----:R-:W-:Y:S02]  /*1a70*/  IMAD.WIDE R162, R157, 0x2, R128 ;  /* 0x000000029da27825 */ /* 0x002fe400078e0280 */
[----:B------:R-:W-:-:S03]  /*1a80*/  FMNMX R183, R160, R161, !PT ;  /* 0x000000a1a0b77209 */ /* 0x000fc60007800000 */
[----:B------:R0:W4:Y:S01]  /*1a90*/  LDG.E.U16 R179, desc[UR26][R162.64] ;  /* 0x0000001aa2b37981 */ /* 0x000122000c1e1500 */
[----:B------:R-:W-:Y:S01]  /*1aa0*/  IMAD.WIDE R172, R157, 0x2, R120 ;  /* 0x000000029dac7825 */ /* 0x000fe200078e0278 */
[----:B------:R-:W-:-:S03]  /*1ab0*/  FMNMX R183, R164, R183, !PT ;  /* 0x000000b7a4b77209 */ /* 0x000fc60007800000 */
[----:B------:R-:W-:Y:S01]  /*1ac0*/  FMUL R164, R83, UR29 ;  /* 0x0000001d53a47c20 */ /* 0x000fe20008400000 */
[----:B------:R-:W-:Y:S01]  /*1ad0*/  IMAD.WIDE R160, R157, 0x2, R130 ;  /* 0x000000029da07825 */ /* 0x000fe200078e0282 */
[----:B------:R1:W3:Y:S03]  /*1ae0*/  LDG.E.U16 R173, desc[UR26][R172.64] ;  /* 0x0000001aacad7981 */ /* 0x0002e6000c1e1500 */
[----:B0-----:R-:W-:Y:S01]  /*1af0*/  FMUL R162, R82, UR29 ;  /* 0x0000001d52a27c20 */ /* 0x001fe20008400000 */
[----:B------:R0:W5:Y:S04]  /*1b00*/  LDG.E.U16 R170, desc[UR26][R160.64] ;  /* 0x0000001aa0aa7981 */ /* 0x000168000c1e1500 */
[----:B------:R-:W-:Y:S01]  /*1b10*/  FMNMX R185, R162, R183, !PT ;  /* 0x000000b7a2b97209 */ /* 0x000fe20007800000 */
[----:B-1----:R-:W-:-:S03]  /*1b20*/  FMUL R172, R86, UR29 ;  /* 0x0000001d56ac7c20 */ /* 0x002fc60008400000 */
[----:B------:R-:W-:Y:S01]  /*1b30*/  FMNMX R187, R164, R185, !PT ;  /* 0x000000b9a4bb7209 */ /* 0x000fe20007800000 */
[----:B0-----:R-:W-:-:S04]  /*1b40*/  IMAD.WIDE R160, R157, 0x2, R136 ;  /* 0x000000029da07825 */ /* 0x001fc800078e0288 */
[----:B------:R-:W-:Y:S01]  /*1b50*/  FMUL R164, R87, UR29 ;  /* 0x0000001d57a47c20 */ /* 0x000fe20008400000 */
[----:B------:R-:W-:Y:S01]  /*1b60*/  FMNMX R187, R172, R187, !PT ;  /* 0x000000bbacbb7209 */ /* 0x000fe20007800000 */
[C---:B------:R-:W-:Y:S01]  /*1b70*/  IMAD.WIDE R162, R157.reuse, 0x2, R134 ;  /* 0x000000029da27825 */ /* 0x040fe200078e0286 */
[----:B------:R0:W5:Y:S03]  /*1b80*/  LDG.E.U16 R185, desc[UR26][R160.64] ;  /* 0x0000001aa0b97981 */ /* 0x000166000c1e1500 */
[C---:B------:R-:W-:Y:S01]  /*1b90*/  IMAD.WIDE R180, R157.reuse, 0x2, R132 ;  /* 0x000000029db47825 */ /* 0x040fe200078e0284 */
[----:B------:R1:W5:Y:S03]  /*1ba0*/  LDG.E.U16 R183, desc[UR26][R162.64] ;  /* 0x0000001aa2b77981 */ /* 0x000366000c1e1500 */
[----:B------:R-:W-:-:S02]  /*1bb0*/  IMAD.WIDE R188, R157, 0x2, R138 ;  /* 0x000000029dbc7825 */ /* 0x000fc400078e028a */
[----:B------:R-:W5:Y:S02]  /*1bc0*/  LDG.E.U16 R181, desc[UR26][R180.64] ;  /* 0x0000001ab4b57981 */ /* 0x000f64000c1e1500 */
[----:B0-----:R-:W-:Y:S01]  /*1bd0*/  FMUL R160, R26, UR29 ;  /* 0x0000001d1aa07c20 */ /* 0x001fe20008400000 */
[----:B------:R-:W-:Y:S01]  /*1be0*/  FMNMX R161, R164, R187, !PT ;  /* 0x000000bba4a17209 */ /* 0x000fe20007800000 */
[C---:B------:R-:W-:Y:S01]  /*1bf0*/  IMAD.WIDE R176, R157.reuse, 0x2, R126 ;  /* 0x000000029db07825 */ /* 0x040fe200078e027e */
[----:B------:R-:W5:Y:S02]  /*1c00*/  LDG.E.U16 R172, desc[UR26][R188.64] ;  /* 0x0000001abcac7981 */ /* 0x000f64000c1e1500 */
[----:B------:R-:W-:Y:S01]  /*1c10*/  FMNMX R191, R160, R161, !PT ;  /* 0x000000a1a0bf7209 */ /* 0x000fe20007800000 */
[C---:B-1----:R-:W-:Y:S02]  /*1c20*/  IMAD.WIDE R162, R157.reuse, 0x2, R140 ;  /* 0x000000029da27825 */ /* 0x042fe400078e028c */
[----:B------:R-:W5:Y:S02]  /*1c30*/  LDG.E.U16 R177, desc[UR26][R176.64] ;  /* 0x0000001ab0b17981 */ /* 0x000f64000c1e1500 */
[----:B------:R-:W-:-:S02]  /*1c40*/  IMAD.WIDE R160, R157, 0x2, R2 ;  /* 0x000000029da07825 */ /* 0x000fc400078e0202 */
[----:B------:R0:W5:Y:S04]  /*1c50*/  LDG.E.U16 R187, desc[UR26][R162.64] ;  /* 0x0000001aa2bb7981 */ /* 0x000168000c1e1500 */
[----:B------:R1:W5:Y:S01]  /*1c60*/  LDG.E.U16 R189, desc[UR26][R160.64] ;  /* 0x0000001aa0bd7981 */ /* 0x000362000c1e1500 */
[----:B------:R-:W-:Y:S01]  /*1c70*/  FMUL R164, R27, UR29 ;  /* 0x0000001d1ba47c20 */ /* 0x000fe20008400000 */
[----:B------:R-:W-:Y:S01]  /*1c80*/  FMUL R174, R30, UR29 ;  /* 0x0000001d1eae7c20 */ /* 0x000fe20008400000 */
[----:B------:R-:W-:Y:S01]  /*1c90*/  FMNMX R6, R6, R165, !PT ;  /* 0x000000a506067209 */ /* 0x000fe20007800000 */
[----:B------:R-:W-:Y:S02]  /*1ca0*/  BAR.SYNC.DEFER_BLOCKING 0x0 ;  /* 0x0000000000007b1d */ /* 0x000fe40000010000 */
[----:B------:R-:W-:Y:S01]  /*1cb0*/  FMNMX R191, R164, R191, !PT ;  /* 0x000000bfa4bf7209 */ /* 0x000fe20007800000 */
[----:B0-----:R-:W-:-:S03]  /*1cc0*/  FMUL R162, R31, UR29 ;  /* 0x0000001d1fa27c20 */ /* 0x001fc60008400000 */
[----:B------:R-:W-:Y:S01]  /*1cd0*/  FMNMX R191, R174, R191, !PT ;  /* 0x000000bfaebf7209 */ /* 0x000fe20007800000 */
[----:B------:R-:W-:-:S03]  /*1ce0*/  FMUL R163, R34, UR29 ;  /* 0x0000001d22a37c20 */ /* 0x000fc60008400000 */
[----:B------:R-:W-:Y:S01]  /*1cf0*/  FMNMX R164, R162, R191, !PT ;  /* 0x000000bfa2a47209 */ /* 0x000fe20007800000 */
[----:B------:R-:W-:-:S03]  /*1d00*/  FMUL R162, R35, UR29 ;  /* 0x0000001d23a27c20 */ /* 0x000fc60008400000 */
[----:B------:R-:W-:Y:S01]  /*1d10*/  FMNMX R163, R163, R164, !PT ;  /* 0x000000a4a3a37209 */ /* 0x000fe20007800000 */
[----:B-1----:R-:W-:-:S03]  /*1d20*/  FMUL R160, R38, UR29 ;  /* 0x0000001d26a07c20 */ /* 0x002fc60008400000 */
[----:B------:R-:W-:Y:S01]  /*1d30*/  FMNMX R163, R162, R163, !PT ;  /* 0x000000a3a2a37209 */ /* 0x000fe20007800000 */
[----:B------:R-:W-:-:S03]  /*1d40*/  FMUL R161, R39, UR29 ;  /* 0x0000001d27a17c20 */ /* 0x000fc60008400000 */
[----:B------:R-:W-:Y:S01]  /*1d50*/  FMNMX R162, R160, R163, !PT ;  /* 0x000000a3a0a27209 */ /* 0x000fe20007800000 */
[----:B------:R-:W-:Y:S01]  /*1d60*/  FMUL R160, R42, UR29 ;  /* 0x0000001d2aa07c20 */ /* 0x000fe20008400000 */
[--C-:B------:R-:W-:Y:S02]  /*1d70*/  FFMA R163, R85, UR29, -R6.reuse ;  /* 0x0000001d55a37c23 */ /* 0x100fe40008000806 */
[----:B------:R-:W-:Y:S01]  /*1d80*/  FMNMX R85, R161, R162, !PT ;  /* 0x000000a2a1557209 */ /* 0x000fe20007800000 */
[----:B------:R-:W-:Y:S01]  /*1d90*/  FMUL R161, R43, UR29 ;  /* 0x0000001d2ba17c20 */ /* 0x000fe20008400000 */
[----:B------:R-:W-:Y:S02]  /*1da0*/  FMUL R164, R163, 1.4426950216293334961 ;  /* 0x3fb8aa3ba3a47820 */ /* 0x000fe40000400000 */
[----:B------:R-:W-:Y:S01]  /*1db0*/  FMNMX R162, R160, R85, !PT ;  /* 0x00000055a0a27209 */ /* 0x000fe20007800000 */
[----:B------:R-:W-:Y:S01]  /*1dc0*/  FMUL R160, R46, UR29 ;  /* 0x0000001d2ea07c20 */ /* 0x000fe20008400000 */
[----:B------:R-:W-:-:S02]  /*1dd0*/  FFMA R163, R24, UR29, -R6 ;  /* 0x0000001d18a37c23 */ /* 0x000fc40008000806 */
[----:B------:R-:W-:Y:S01]  /*1de0*/  FMNMX R161, R161, R162, !PT ;  /* 0x000000a2a1a17209 */ /* 0x000fe20007800000 */
[----:B------:R-:W-:Y:S01]  /*1df0*/  FMUL R24, R47, UR29 ;  /* 0x0000001d2f187c20 */ /* 0x000fe20008400000 */
[----:B------:R-:W-:Y:S02]  /*1e00*/  FMUL R174, R163, 1.4426950216293334961 ;  /* 0x3fb8aa3ba3ae7820 */ /* 0x000fe40000400000 */
[----:B------:R-:W-:Y:S01]  /*1e10*/  FMNMX R163, R160, R161, !PT ;  /* 0x000000a1a0a37209 */ /* 0x000fe20007800000 */
[----:B------:R-:W-:Y:S01]  /*1e20*/  FMUL R161, R50, UR29 ;  /* 0x0000001d32a17c20 */ /* 0x000fe20008400000 */
[----:B------:R-:W-:Y:S02]  /*1e30*/  FFMA R25, R25, UR29, -R6 ;  /* 0x0000001d19197c23 */ /* 0x000fe40008000806 */
[----:B------:R-:W-:Y:S01]  /*1e40*/  FMNMX R162, R24, R163, !PT ;  /* 0x000000a318a27209 */ /* 0x000fe20007800000 */
[----:B------:R-:W-:Y:S01]  /*1e50*/  FMUL R24, R51, UR29 ;  /* 0x0000001d33187c20 */ /* 0x000fe20008400000 */
[----:B------:R-:W-:-:S02]  /*1e60*/  FMUL R176, R25, 1.4426950216293334961 ;  /* 0x3fb8aa3b19b07820 */ /* 0x000fc40000400000 */
[----:B------:R-:W-:Y:S01]  /*1e70*/  FMNMX R163, R161, R162, !PT ;  /* 0x000000a2a1a37209 */ /* 0x000fe20007800000 */
[----:B------:R-:W-:Y:S01]  /*1e80*/  FMUL R25, R54, UR29 ;  /* 0x0000001d36197c20 */ /* 0x000fe20008400000 */
[----:B------:R-:W-:Y:S02]  /*1e90*/  FFMA R162, R28, UR29, -R6 ;  /* 0x0000001d1ca27c23 */ /* 0x000fe40008000806 */
[----:B------:R-:W-:Y:S01]  /*1ea0*/  FMNMX R28, R24, R163, !PT ;  /* 0x000000a3181c7209 */ /* 0x000fe20007800000 */
[----:B------:R-:W-:-:S03]  /*1eb0*/  FMUL R24, R55, UR29 ;  /* 0x0000001d37187c20 */ /* 0x000fc60008400000 */
[----:B------:R-:W-:-:S04]  /*1ec0*/  FMNMX R25, R25, R28, !PT ;  /* 0x0000001c19197209 */ /* 0x000fc80007800000 */
[----:B------:R-:W-:-:S05]  /*1ed0*/  FMNMX R24, R24, R25, !PT ;  /* 0x0000001918187209 */ /* 0x000fca0007800000 */
[----:B------:R-:W0:Y:S02]  /*1ee0*/  SHFL.BFLY PT, R25, R24, 0x2, 0x1f ;  /* 0x0c401f0018197f89 */ /* 0x000e2400000e0000 */
[----:B0-----:R-:W-:-:S05]  /*1ef0*/  FMNMX R25, R24, R25, !PT ;  /* 0x0000001918197209 */ /* 0x001fca0007800000 */
[----:B------:R-:W0:Y:S01]  /*1f00*/  SHFL.BFLY PT, R24, R25, 0x1, 0x1f ;  /* 0x0c201f0019187f89 */ /* 0x000e2200000e0000 */
[--C-:B------:R-:W-:Y:S01]  /*1f10*/  FFMA R56, R56, UR29, -R6.reuse ;  /* 0x0000001d38387c23 */ /* 0x100fe20008000806 */
        /* <DEDUP_REMOVED lines=8> */
[----:B------:R-:W-:Y:S01]  /*1fa0*/  FFMA R73, R73, UR29, -R6 ;  /* 0x0000001d49497c23 */ /* 0x000fe20008000806 */
[----:B0-----:R-:W-:-:S04]  /*1fb0*/  FMNMX R24, R25, R24, !PT ;  /* 0x0000001819187209 */ /* 0x001fc80007800000 */
[----:B------:R-:W-:Y:S01]  /*1fc0*/  FMNMX R182, R24, R159, !PT ;  /* 0x0000009f18b67209 */ /* 0x000fe20007800000 */
[----:B------:R-:W-:-:S04]  /*1fd0*/  FADD R24, -R6, R165 ;  /* 0x000000a506187221 */ /* 0x000fc80000000100 */
[----:B------:R-:W-:Y:S01]  /*1fe0*/  FMUL R24, R24, 1.4426950216293334961 ;  /* 0x3fb8aa3b18187820 */ /* 0x000fe20000400000 */
[--C-:B------:R-:W-:Y:S01]  /*1ff0*/  FFMA R76, R76, UR29, -R6.reuse ;  /* 0x0000001d4c4c7c23 */ /* 0x100fe20008000806 */
[--C-:B------:R-:W-:Y:S01]  /*2000*/  FFMA R77, R77, UR29, -R6.reuse ;  /* 0x0000001d4d4d7c23 */ /* 0x100fe20008000806 */
[--C-:B------:R-:W-:Y:S01]  /*2010*/  FFMA R80, R80, UR29, -R6.reuse ;  /* 0x0000001d50507c23 */ /* 0x100fe20008000806 */
[----:B------:R0:W1:Y:S01]  /*2020*/  MUFU.EX2 R201, R24 ;  /* 0x0000001800c97308 */ /* 0x0000620000000800 */
[--C-:B------:R-:W-:Y:S01]  /*2030*/  FFMA R81, R81, UR29, -R6.reuse ;  /* 0x0000001d51517c23 */ /* 0x100fe20008000806 */
[----:B------:R-:W-:Y:S01]  /*2040*/  FFMA R84, R84, UR29, -R6 ;  /* 0x0000001d54547c23 */ /* 0x000fe20008000806 */
        /* <DEDUP_REMOVED lines=16> */
[----:B0-----:R-:W-:Y:S01]  /*2150*/  FADD R24, -R182, R159 ;  /* 0x0000009fb6187221 */ /* 0x001fe20000000100 */
        /* <DEDUP_REMOVED lines=24> */
[----:B--2---:R0:W-:Y:S01]  /*22e0*/  STS.U16 [R4+UR25], R167 ;  /* 0x000000a704007988 */ /* 0x0041e20008000419 */
[--C-:B------:R-:W-:Y:S01]  /*22f0*/  FFMA R47, R47, UR29, -R182.reuse ;  /* 0x0000001d2f2f7c23 */ /* 0x100fe200080008b6 */
[--C-:B------:R-:W-:Y:S01]  /*2300*/  FFMA R50, R50, UR29, -R182.reuse ;  /* 0x0000001d32327c23 */ /* 0x100fe200080008b6 */
[--C-:B------:R-:W-:Y:S01]  /*2310*/  FFMA R51, R51, UR29, -R182.reuse ;  /* 0x0000001d33337c23 */ /* 0x100fe200080008b6 */
[--C-:B------:R-:W-:Y:S01]  /*2320*/  FFMA R54, R54, UR29, -R182.reuse ;  /* 0x0000001d36367c23 */ /* 0x100fe200080008b6 */
[----:B------:R-:W-:Y:S01]  /*2330*/  FFMA R55, R55, UR29, -R182 ;  /* 0x0000001d37377c23 */ /* 0x000fe200080008b6 */
[----:B------:R-:W-:Y:S01]  /*2340*/  FMUL R56, R56, 1.4426950216293334961 ;  /* 0x3fb8aa3b38387820 */ /* 0x000fe20000400000 */
        /* <DEDUP_REMOVED lines=18> */
[----:B----4-:R-:W-:Y:S04]  /*2470*/  STS.U16 [R4+UR25+0x800], R179 ;  /* 0x000800b304007988 */ /* 0x010fe80008000419 */
[----:B---3--:R-:W-:Y:S04]  /*2480*/  STS.U16 [R4+UR25+0x400], R173 ;  /* 0x000400ad04007988 */ /* 0x008fe80008000419 */
[----:B-----5:R-:W-:Y:S04]  /*2490*/  STS.U16 [R4+UR25+0xc00], R185 ;  /* 0x000c00b904007988 */ /* 0x020fe80008000419 */
[----:B------:R2:W-:Y:S04]  /*24a0*/  STS.U16 [R155+UR25+0x100], R166 ;  /* 0x000100a69b007988 */ /* 0x0005e80008000419 */
[----:B------:R-:W-:Y:S04]  /*24b0*/  STS.U16 [R155+UR25+0x500], R168 ;  /* 0x000500a89b007988 */ /* 0x000fe80008000419 */
[----:B------:R-:W-:Y:S04]  /*24c0*/  STS.U16 [R155+UR25+0x900], R170 ;  /* 0x000900aa9b007988 */ /* 0x000fe80008000419 */
[----:B------:R-:W-:Y:S04]  /*24d0*/  STS.U16 [R155+UR25+0xd00], R172 ;  /* 0x000d00ac9b007988 */ /* 0x000fe80008000419 */
[----:B------:R3:W-:Y:S04]  /*24e0*/  STS.U16 [R154+UR25+0x200], R169 ;  /* 0x000200a99a007988 */ /* 0x0007e80008000419 */
[----:B------:R-:W-:Y:S04]  /*24f0*/  STS.U16 [R154+UR25+0x600], R175 ;  /* 0x000600af9a007988 */ /* 0x000fe80008000419 */
[----:B------:R-:W-:Y:S04]  /*2500*/  STS.U16 [R154+UR25+0xa00], R181 ;  /* 0x000a00b59a007988 */ /* 0x000fe80008000419 */
[----:B------:R-:W-:Y:S04]  /*2510*/  STS.U16 [R154+UR25+0xe00], R187 ;  /* 0x000e00bb9a007988 */ /* 0x000fe80008000419 */
[----:B------:R-:W-:Y:S04]  /*2520*/  STS.U16 [R152+UR25+0x300], R171 ;  /* 0x000300ab98007988 */ /* 0x000fe80008000419 */
[----:B------:R-:W-:Y:S04]  /*2530*/  STS.U16 [R152+UR25+0x700], R177 ;  /* 0x000700b198007988 */ /* 0x000fe80008000419 */
[----:B------:R-:W-:Y:S04]  /*2540*/  STS.U16 [R152+UR25+0xb00], R183 ;  /* 0x000b00b798007988 */ /* 0x000fe80008000419 */
[----:B------:R-:W-:Y:S01]  /*2550*/  STS.U16 [R152+UR25+0xf00], R189 ;  /* 0x000f00bd98007988 */ /* 0x000fe20008000419 */
[----:B------:R4:W-:Y:S06]  /*2560*/  MEMBAR.ALL.CTA ;  /* 0x0000000000007992 */ /* 0x0009ec0000008000 */
[----:B----4-:R-:W4:Y:S01]  /*2570*/  FENCE.VIEW.ASYNC.S ;  /* 0x00000000000073c6 */ /* 0x010f220000000000 */
        /* <DEDUP_REMOVED lines=43> */
[----:B0-----:R-:W0:Y:S01]  /*2830*/  MUFU.EX2 R167, R24 ;  /* 0x0000001800a77308 */ /* 0x001e220000000800 */
[----:B------:R-:W-:-:S07]  /*2840*/  USHF.L.U32 UR5, UR28, 0x5, URZ ;  /* 0x000000051c057899 */ /* 0x000fce000800063f */
[----:B------:R-:W-:Y:S08]  /*2850*/  MUFU.EX2 R85, R164 ;  /* 0x000000a400557308 */ /* 0x000ff00000000800 */
[----:B------:R-:W-:Y:S08]  /*2860*/  MUFU.EX2 R160, R174 ;  /* 0x000000ae00a07308 */ /* 0x000ff00000000800 */
[----:B------:R-:W-:Y:S08]  /*2870*/  MUFU.EX2 R161, R176 ;  /* 0x000000b000a17308 */ /* 0x000ff00000000800 */
[----:B------:R-:W-:Y:S08]  /*2880*/  MUFU.EX2 R56, R56 ;  /* 0x0000003800387308 */ /* 0x000ff00000000800 */
[----:B------:R-:W5:Y:S08]  /*2890*/  MUFU.EX2 R57, R57 ;  /* 0x0000003900397308 */ /* 0x000f700000000800 */
[----:B------:R-:W-:Y:S08]  /*28a0*/  MUFU.EX2 R60, R60 ;  /* 0x0000003c003c7308 */ /* 0x000ff00000000800 */
[----:B------:R-:W4:Y:S08]  /*28b0*/  MUFU.EX2 R61, R61 ;  /* 0x0000003d003d7308 */ /* 0x000f300000000800 */
        /* <DEDUP_REMOVED lines=41> */
[----:B------:R4:W-:Y:S08]  /*2b50*/  MUFU.EX2 R186, R26 ;  /* 0x0000001a00ba7308 */ /* 0x0009f00000000800 */
        /* <DEDUP_REMOVED lines=13> */
[----:B--2---:R2:W-:Y:S08]  /*2c30*/  MUFU.EX2 R166, R54 ;  /* 0x0000003600a67308 */ /* 0x0045f00000000800 */
[----:B---3--:R-:W3:Y:S01]  /*2c40*/  MUFU.EX2 R169, R55 ;  /* 0x0000003700a97308 */ /* 0x008ee20000000800 */
[----:B------:R-:W-:Y:S01]  /*2c50*/  ULOP3.LUT UR5, UR5, 0x80, URZ, 0xc0, !UPT ;  /* 0x0000008005057892 */ /* 0x000fe2000f8ec03f */
[-C--:B-1----:R-:W-:Y:S01]  /*2c60*/  FMUL R88, R88, R201.reuse ;  /* 0x000000c958587220 */ /* 0x082fe20000400000 */
[-C--:B------:R-:W-:Y:S01]  /*2c70*/  FMUL R89, R89, R201.reuse ;  /* 0x000000c959597220 */ /* 0x080fe20000400000 */
[----:B------:R-:W-:Y:S01]  /*2c80*/  FMUL R92, R92, R201 ;  /* 0x000000c95c5c7220 */ /* 0x000fe20000400000 */
[----:B------:R-:W-:Y:S01]  /*2c90*/  ULEA.HI UR5, UR25, UR5, URZ, 0x1c ;  /* 0x0000000519057291 */ /* 0x000fe2000f8fe03f */
[-C--:B0-----:R-:W-:Y:S01]  /*2ca0*/  FMUL R90, R90, R167.reuse ;  /* 0x000000a75a5a7220 */ /* 0x081fe20000400000 */
[-C--:B------:R-:W-:Y:S01]  /*2cb0*/  FMUL R91, R91, R167.reuse ;  /* 0x000000a75b5b7220 */ /* 0x080fe20000400000 */
[----:B------:R-:W-:Y:S01]  /*2cc0*/  FMUL R94, R94, R167 ;  /* 0x000000a75e5e7220 */ /* 0x000fe20000400000 */
[----:B------:R-:W-:Y:S01]  /*2cd0*/  FMUL R93, R93, R201 ;  /* 0x000000c95d5d7220 */ /* 0x000fe20000400000 */
[----:B------:R-:W-:Y:S01]  /*2ce0*/  FMUL R95, R95, R167 ;  /* 0x000000a75f5f7220 */ /* 0x000fe20000400000 */
[----:B-----5:R-:W-:Y:S01]  /*2cf0*/  F2FP.F16.F32.PACK_AB R24, R57, R56 ;  /* 0x000000383918723e */ /* 0x020fe200000000ff */
[----:B------:R-:W-:Y:S01]  /*2d00*/  ULOP3.LUT UR6, UR5, 0x3fff, URZ, 0xc0, !UPT ;  /* 0x00003fff05067892 */ /* 0x000fe2000f8ec03f */
[----:B----4-:R-:W-:-:S02]  /*2d10*/  F2FP.F16.F32.PACK_AB R26, R61, R60 ;  /* 0x0000003c3d1a723e */ /* 0x010fc400000000ff */
[----:B------:R-:W-:Y:S02]  /*2d20*/  F2FP.F16.F32.PACK_AB R28, R65, R64 ;  /* 0x00000040411c723e */ /* 0x000fe400000000ff */
[----:B------:R-:W-:Y:S02]  /*2d30*/  F2FP.F16.F32.PACK_AB R30, R69, R68 ;  /* 0x00000044451e723e */ /* 0x000fe400000000ff */
[----:B------:R-:W-:Y:S02]  /*2d40*/  F2FP.F16.F32.PACK_AB R32, R73, R72 ;  /* 0x000000484920723e */ /* 0x000fe400000000ff */
[----:B------:R-:W-:Y:S02]  /*2d50*/  F2FP.F16.F32.PACK_AB R34, R77, R76 ;  /* 0x0000004c4d22723e */ /* 0x000fe400000000ff */
[----:B------:R-:W-:Y:S02]  /*2d60*/  F2FP.F16.F32.PACK_AB R36, R81, R80 ;  /* 0x000000505124723e */ /* 0x000fe400000000ff */
[----:B------:R-:W-:-:S02]  /*2d70*/  F2FP.F16.F32.PACK_AB R38, R85, R84 ;  /* 0x000000545526723e */ /* 0x000fc400000000ff */
[----:B------:R-:W-:Y:S02]  /*2d80*/  F2FP.F16.F32.PACK_AB R40, R161, R160 ;  /* 0x000000a0a128723e */ /* 0x000fe400000000ff */
[----:B------:R-:W-:Y:S02]  /*2d90*/  F2FP.F16.F32.PACK_AB R42, R163, R162 ;  /* 0x000000a2a32a723e */ /* 0x000fe400000000ff */
[----:B------:R-:W-:Y:S02]  /*2da0*/  F2FP.F16.F32.PACK_AB R44, R191, R164 ;  /* 0x000000a4bf2c723e */ /* 0x000fe400000000ff */
[----:B------:R-:W-:Y:S02]  /*2db0*/  F2FP.F16.F32.PACK_AB R46, R193, R174 ;  /* 0x000000aec12e723e */ /* 0x000fe400000000ff */
[----:B------:R-:W-:Y:S02]  /*2dc0*/  F2FP.F16.F32.PACK_AB R48, R195, R176 ;  /* 0x000000b0c330723e */ /* 0x000fe400000000ff */
[----:B------:R-:W-:-:S02]  /*2dd0*/  F2FP.F16.F32.PACK_AB R50, R197, R178 ;  /* 0x000000b2c532723e */ /* 0x000fc400000000ff */
[----:B------:R-:W-:Y:S02]  /*2de0*/  F2FP.F16.F32.PACK_AB R52, R199, R180 ;  /* 0x000000b4c734723e */ /* 0x000fe400000000ff */
[----:B--2---:R-:W-:Y:S02]  /*2df0*/  F2FP.F16.F32.PACK_AB R54, R165, R184 ;  /* 0x000000b8a536723e */ /* 0x004fe400000000ff */
        /* <DEDUP_REMOVED lines=15> */
[----:B---3--:R-:W-:Y:S01]  /*2ef0*/  F2FP.F16.F32.PACK_AB R55, R169, R166 ;  /* 0x000000a6a937723e */ /* 0x008fe200000000ff */
[----:B------:R-:W-:Y:S06]  /*2f00*/  BAR.SYNC.DEFER_BLOCKING 0x0 ;  /* 0x0000000000007b1d */ /* 0x000fec0000010000 */
[----:B------:R-:W-:Y:S01]  /*2f10*/  UMOV UR7, 0x40000040 ;  /* 0x4000004000077882 */ /* 0x000fe20000000000 */
[----:B------:R-:W-:-:S06]  /*2f20*/  WARPGROUP.ARRIVE ;  /* 0x00000000000079c5 */ /* 0x000fcc0000000000 */
[----:B------:R-:W-:Y:S01]  /*2f30*/  HGMMA.64x16x16.F32 R88, R24, gdesc[UR4], R88 ;  /* 0x0020000418587df0 */ /* 0x000fe20008700858 */
[----:B------:R-:W-:Y:S01]  /*2f40*/  UIADD3 UR6, UP0, UR6, 0x2, URZ ;  /* 0x0000000206067890 */ /* 0x000fe2000ff1e03f */
[----:B------:R-:W-:-:S03]  /*2f50*/  UMOV UR5, URZ ;  /* 0x0000003f00057c82 */ /* 0x000fc60008000000 */
[----:B------:R-:W-:-:S04]  /*2f60*/  UIADD3.X UR7, UR5, 0x40000040, URZ, UP0, !UPT ;  /* 0x4000004005077890 */ /* 0x000fc800087fe43f */
[----:B------:R-:W-:-:S05]  /*2f70*/  UIADD3.64 UR30, UR6, 0x2, URZ ;  /* 0x00000002061e7897 */ /* 0x000fca000fffe03f */
[----:B------:R-:W-:Y:S04]  /*2f80*/  HGMMA.64x16x16.F32 R88, R28, gdesc[UR4], R88 ;  /* 0x002000041c587df0 */ /* 0x000fe80008700858 */
[----:B------:R-:W-:Y:S01]  /*2f90*/  HGMMA.64x16x16.F32 R88, R32, gdesc[UR28], R88 ;  /* 0x0020001c20587df0 */ /* 0x000fe20008700858 */
[----:B------:R-:W-:Y:S01]  /*2fa0*/  UIADD3.64 UR30, UR6, 0x4, URZ ;  /* 0x00000004061e7897 */ /* 0x000fe2000fffe03f */
[----:B------:R-:W-:Y:S01]  /*2fb0*/  FADD R57, R56, R57 ;  /* 0x0000003938397221 */ /* 0x000fe20000000000 */
[----:B------:R-:W-:-:S03]  /*2fc0*/  FADD R59, R58, R59 ;  /* 0x0000003b3a3b7221 */ /* 0x000fc60000000000 */
[----:B------:R-:W-:Y:S01]  /*2fd0*/  FADD R60, R60, R57 ;  /* 0x000000393c3c7221 */ /* 0x000fe20000000000 */
[----:B------:R-:W-:-:S03]  /*2fe0*/  FADD R62, R62, R59 ;  /* 0x0000003b3e3e7221 */ /* 0x000fc60000000000 */
[----:B------:R-:W-:Y:S01]  /*2ff0*/  HGMMA.64x16x16.F32 R88, R36, gdesc[UR28], R88 ;  /* 0x0020001c24587df0 */ /* 0x000fe20008700858 */
[----:B------:R-:W-:Y:S01]  /*3000*/  UIADD3.64 UR30, UR6, 0xfe, URZ ;  /* 0x000000fe061e7897 */ /* 0x000fe2000fffe03f */
[----:B------:R-:W-:Y:S01]  /*3010*/  FADD R61, R61, R60 ;  /* 0x0000003c3d3d7221 */ /* 0x000fe20000000000 */
[----:B------:R-:W-:-:S03]  /*3020*/  FADD R63, R63, R62 ;  /* 0x0000003e3f3f7221 */ /* 0x000fc60000000000 */
        /* <DEDUP_REMOVED lines=9> */
[----:B------:R-:W-:Y:S01]  /*30c0*/  FADD R74, R74, R71 ;  /* 0x000000474a4a7221 */ /* 0x000fe20000000000 */
[----:B------:R-:W-:Y:S02]  /*30d0*/  HGMMA.64x16x16.F32 R88, R40, gdesc[UR28], R88 ;  /* 0x0020001c28587df0 */ /* 0x000fe40008700858 */
[----:B------:R-:W-:Y:S01]  /*30e0*/  FADD R73, R73, R72 ;  /* 0x0000004849497221 */ /* 0x000fe20000000000 */
[----:B------:R-:W-:-:S03]  /*30f0*/  FADD R75, R75, R74 ;  /* 0x0000004a4b4b7221 */ /* 0x000fc60000000000 */
[----:B------:R-:W-:Y:S01]  /*3100*/  FADD R76, R76, R73 ;  /* 0x000000494c4c7221 */ /* 0x000fe20000000000 */
[----:B------:R-:W-:-:S03]  /*3110*/  FADD R78, R78, R75 ;  /* 0x0000004b4e4e7221 */ /* 0x000fc60000000000 */
[----:B------:R-:W-:Y:S01]  /*3120*/  FADD R77, R77, R76 ;  /* 0x0000004c4d4d7221 */ /* 0x000fe20000000000 */
[----:B------:R-:W-:Y:S01]  /*3130*/  FADD R79, R79, R78 ;  /* 0x0000004e4f4f7221 */ /* 0x000fe20000000000 */
[----:B------:R-:W-:Y:S02]  /*3140*/  UIADD3.64 UR30, UR6, 0x100, URZ ;  /* 0x00000100061e7897 */ /* 0x000fe4000fffe03f */
        /* <DEDUP_REMOVED lines=31> */
[----:B------:R-:W-:Y:S01]  /*3340*/  HGMMA.64x16x16.F32 R88, R48, gdesc[UR28], R88 ;  /* 0x0020001c30587df0 */ /* 0x000fe20008700858 */
[----:B------:R-:W-:Y:S02]  /*3350*/  FADD R196, R196, R211 ;  /* 0x000000d3c4c47221 */ /* 0x000fe40000000000 */
[----:B------:R-:W-:Y:S02]  /*3360*/  FADD R197, R197, R178 ;  /* 0x000000b2c5c57221 */ /* 0x000fe40000000000 */
[----:B------:R-:W-:Y:S02]  /*3370*/  FADD R213, R213, R196 ;  /* 0x000000c4d5d57221 */ /* 0x000fe40000000000 */
[----:B------:R-:W-:Y:S02]  /*3380*/  FADD R180, R180, R197 ;  /* 0x000000c5b4b47221 */ /* 0x000fe40000000000 */
[----:B------:R-:W-:-:S02]  /*3390*/  FADD R198, R198, R213 ;  /* 0x000000d5c6c67221 */ /* 0x000fc40000000000 */
[----:B------:R-:W-:Y:S02]  /*33a0*/  FADD R199, R199, R180 ;  /* 0x000000b4c7c77221 */ /* 0x000fe40000000000 */
[----:B------:R-:W-:Y:S02]  /*33b0*/  FADD R159, R159, R198 ;  /* 0x000000c69f9f7221 */ /* 0x000fe40000000000 */
[----:B------:R-:W-:Y:S02]  /*33c0*/  FADD R184, R184, R199 ;  /* 0x000000c7b8b87221 */ /* 0x000fe40000000000 */
[----:B------:R-:W-:Y:S02]  /*33d0*/  FADD R166, R166, R159 ;  /* 0x0000009fa6a67221 */ /* 0x000fe40000000000 */
[----:B------:R-:W-:Y:S02]  /*33e0*/  FADD R184, R165, R184 ;  /* 0x000000b8a5b87221 */ /* 0x000fe40000000000 */
[----:B------:R-:W-:-:S03]  /*33f0*/  FADD R166, R169, R166 ;  /* 0x000000a6a9a67221 */ /* 0x000fc60000000000 */
[----:B------:R-:W0:Y:S01]  /*3400*/  SHFL.BFLY PT, R57, R184, 0x2, 0x1f ;  /* 0x0c401f00b8397f89 */ /* 0x000e2200000e0000 */
[----:B------:R-:W-:-:S03]  /*3410*/  UIADD3.64 UR6, UR6, 0x104, URZ ;  /* 0x0000010406067897 */ /* 0x000fc6000fffe03f */
[----:B------:R-:W1:Y:S06]  /*3420*/  SHFL.BFLY PT, R59, R166, 0x2, 0x1f ;  /* 0x0c401f00a63b7f89 */ /* 0x000e6c00000e0000 */
[----:B------:R-:W-:Y:S01]  /*3430*/  HGMMA.64x16x16.F32 R88, R52, gdesc[UR4], R88, gsb0 ;  /* 0x0020000434587df0 */ /* 0x000fe20008000858 */
[----:B0-----:R-:W-:Y:S01]  /*3440*/  FADD R57, R184, R57 ;  /* 0x00000039b8397221 */ /* 0x001fe20000000000 */
[----:B-1----:R-:W-:-:S04]  /*3450*/  FADD R59, R166, R59 ;  /* 0x0000003ba63b7221 */ /* 0x002fc80000000000 */
[----:B------:R-:W0:Y:S04]  /*3460*/  SHFL.BFLY PT, R56, R57, 0x1, 0x1f ;  /* 0x0c201f0039387f89 */ /* 0x000e2800000e0000 */
[----:B------:R-:W1:Y:S01]  /*3470*/  SHFL.BFLY PT, R58, R59, 0x1, 0x1f ;  /* 0x0c201f003b3a7f89 */ /* 0x000e6200000e0000 */
[----:B------:R-:W-:-:S06]  /*3480*/  UIADD3 UR4, UR4, 0x80, URZ ;  /* 0x0000008004047890 */ /* 0x000fcc000fffe03f */
[----:B------:R-:W-:Y:S02]  /*3490*/  ISETP.LE.AND P1, PT, R144, UR4, PT ;  /* 0x0000000490007c0c */ /* 0x000fe4000bf23270 */
[----:B------:R-:W-:Y:S02]  /*34a0*/  LEA R153, R5, R153, 0x7 ;  /* 0x0000009905997211 */ /* 0x000fe400078e38ff */
[----:B------:R-:W-:Y:S02]  /*34b0*/  LEA R157, R7, R157, 0x7 ;  /* 0x0000009d079d7211 */ /* 0x000fe400078e38ff */
[----:B------:R-:W-:Y:S02]  /*34c0*/  MOV R165, R6 ;  /* 0x0000000600a57202 */ /* 0x000fe40000000f00 */
[----:B------:R-:W-:Y:S01]  /*34d0*/  MOV R159, R182 ;  /* 0x000000b6009f7202 */ /* 0x000fe20000000f00 */
[----:B0-----:R-:W-:Y:S01]  /*34e0*/  FADD R56, R57, R56 ;  /* 0x0000003839387221 */ /* 0x001fe20000000000 */
[----:B-1----:R-:W-:-:S03]  /*34f0*/  FADD R58, R59, R58 ;  /* 0x0000003a3b3a7221 */ /* 0x002fc60000000000 */
[----:B------:R-:W-:Y:S01]  /*3500*/  FFMA R156, R201, R156, R56 ;  /* 0x0000009cc99c7223 */ /* 0x000fe20000000038 */
[----:B------:R-:W-:Y:S02]  /*3510*/  WARPGROUP.DEPBAR.LE gsb0, 0x0 ;  /* 0x00008000000079c5 */ /* 0x000fe40000010000 */
[----:B------:R-:W-:Y:S01]  /*3520*/  FFMA R158, R167, R158, R58 ;  /* 0x0000009ea79e7223 */ /* 0x000fe2000000003a */
[----:B------:R-:W-:Y:S06]  /*3530*/  @!P1 BRA `(.L_x_1) ;  /* 0xffffffd800c09947 */ /* 0x000fec000383ffff */
.L_x_0:
[----:B0-----:R-:W-:Y:S01]  /*3540*/  SHF.L.U32 R2, R0, 0x3, RZ ;  /* 0x0000000300027819 */ /* 0x001fe200000006ff */
[----:B------:R-:W-:Y:S01]  /*3550*/  FMUL R5, R90, 0.25 ;  /* 0x3e8000005a057820 */ /* 0x000fe20000400000 */
[----:B------:R-:W-:Y:S01]  /*3560*/  LOP3.LUT R3, R0, 0x8, RZ, 0xc0, !PT ;  /* 0x0000000800037812 */ /* 0x000fe200078ec0ff */
[----:B------:R-:W-:Y:S01]  /*3570*/  FMUL R0, R95, 0.25 ;  /* 0x3e8000005f007820 */ /* 0x000fe20000400000 */
[----:B------:R-:W-:Y:S01]  /*3580*/  FSETP.GT.AND P1, PT, |R158|, 8.50705917302346158658e+37, PT ;  /* 0x7e8000009e00780b */ /* 0x000fe20003f24200 */
[----:B------:R-:W-:Y:S01]  /*3590*/  FMUL R4, R89, 0.25 ;  /* 0x3e80000059047820 */ /* 0x000fe20000400000 */
[----:B------:R-:W-:Y:S01]  /*35a0*/  LOP3.LUT R146, R146, 0xc0, RZ, 0xc0, !PT ;  /* 0x000000c092927812 */ /* 0x000fe200078ec0ff */
[----:B------:R-:W-:Y:S01]  /*35b0*/  FMUL R11, R88, 0.25 ;  /* 0x3e800000580b7820 */ /* 0x000fe20000400000 */
[----:B------:R-:W-:Y:S01]  /*35c0*/  FSEL R10, R0, R95, P1 ;  /* 0x0000005f000a7208 */ /* 0x000fe20000800000 */
[----:B------:R-:W-:Y:S01]  /*35d0*/  FMUL R0, R93, 0.25 ;  /* 0x3e8000005d007820 */ /* 0x000fe20000400000 */
[----:B------:R-:W-:Y:S01]  /*35e0*/  FSETP.GT.AND P2, PT, |R156|, 8.50705917302346158658e+37, PT ;  /* 0x7e8000009c00780b */ /* 0x000fe20003f44200 */
[----:B------:R-:W-:Y:S01]  /*35f0*/  BAR.SYNC.DEFER_BLOCKING 0x0 ;  /* 0x0000000000007b1d */ /* 0x000fe20000010000 */
[----:B------:R-:W-:-:S02]  /*3600*/  IADD3 R146, R146, UR25, RZ ;  /* 0x0000001992927c10 */ /* 0x000fc4000fffe0ff */
[----:B------:R-:W-:Y:S01]  /*3610*/  LOP3.LUT R13, R2, 0x38, RZ, 0xc0, !PT ;  /* 0x00000038020d7812 */ /* 0x000fe200078ec0ff */
[----:B------:R-:W-:Y:S01]  /*3620*/  FMUL R2, R91, 0.25 ;  /* 0x3e8000005b027820 */ /* 0x000fe20000400000 */
[----:B------:R-:W-:-:S03]  /*3630*/  FSETP.GEU.AND P6, PT, |R156|, 1.175494350822287508e-38, PT ;  /* 0x008000009c00780b */ /* 0x000fc60003fce200 */
[----:B------:R-:W0:Y:S01]  /*3640*/  LDC R24, c[0x0][0x278] ;  /* 0x00009e00ff187b82 */ /* 0x000e220000000800 */
[----:B------:R-:W-:Y:S01]  /*3650*/  LEA.HI R146, R3, R146, RZ, 0x1f ;  /* 0x0000009203927211 */ /* 0x000fe200078ff8ff */
[----:B------:R-:W-:Y:S01]  /*3660*/  FMUL R3, R94, 0.25 ;  /* 0x3e8000005e037820 */ /* 0x000fe20000400000 */
[----:B------:R-:W-:Y:S01]  /*3670*/  FSEL R93, R0, R93, P2 ;  /* 0x0000005d005d7208 */ /* 0x000fe20001000000 */
[C---:B------:R-:W-:Y:S01]  /*3680*/  FMUL R0, R156.reuse, 8388608 ;  /* 0x4b0000009c007820 */ /* 0x040fe20000400000 */
[----:B------:R-:W-:Y:S01]  /*3690*/  FSETP.GEU.AND P3, PT, R156, 1.175494350822287508e-38, PT ;  /* 0x008000009c00780b */ /* 0x000fe20003f6e000 */
[----:B------:R-:W-:Y:S01]  /*36a0*/  ULDC.64 UR4, c[0x0][0x270] ;  /* 0x00009c0000047ab9 */ /* 0x000fe20000000a00 */
[----:B------:R-:W-:Y:S01]  /*36b0*/  FSEL R12, R2, R91, P1 ;  /* 0x0000005b020c7208 */ /* 0x000fe20000800000 */
[C---:B------:R-:W-:Y:S01]  /*36c0*/  FMUL R2, R158.reuse, 8388608 ;  /* 0x4b0000009e027820 */ /* 0x040fe20000400000 */
[----:B------:R-:W-:Y:S01]  /*36d0*/  FSETP.GEU.AND P4, PT, R158, 1.175494350822287508e-38, PT ;  /* 0x008000009e00780b */ /* 0x000fe20003f8e000 */
[----:B------:R-:W1:Y:S01]  /*36e0*/  LDC.64 R20, c[0x0][0x228] ;  /* 0x00008a00ff147b82 */ /* 0x000e620000000a00 */
[----:B------:R-:W-:Y:S01]  /*36f0*/  FSEL R94, R3, R94, P1 ;  /* 0x0000005e035e7208 */ /* 0x000fe20000800000 */
[----:B------:R-:W-:Y:S01]  /*3700*/  FMUL R3, R92, 0.25 ;  /* 0x3e8000005c037820 */ /* 0x000fe20000400000 */
[----:B------:R-:W-:Y:S01]  /*3710*/  FSEL R18, R0, R156, !P3 ;  /* 0x0000009c00127208 */ /* 0x000fe20005800000 */
[----:B------:R-:W-:Y:S01]  /*3720*/  @P2 FMUL R156, R156, 0.25 ;  /* 0x3e8000009c9c2820 */ /* 0x000fe20000400000 */
[----:B------:R-:W-:Y:S01]  /*3730*/  FSEL R22, R2, R158, !P4 ;  /* 0x0000009e02167208 */ /* 0x000fe20006000000 */
[----:B------:R-:W-:Y:S01]  /*3740*/  @!P6 FMUL R93, R93, 16777216 ;  /* 0x4b8000005d5de820 */ /* 0x000fe20000400000 */
[----:B------:R-:W-:Y:S01]  /*3750*/  FSETP.GEU.AND P5, PT, |R158|, 1.175494350822287508e-38, PT ;  /* 0x008000009e00780b */ /* 0x000fe20003fae200 */
[----:B------:R-:W-:Y:S01]  /*3760*/  @!P6 FMUL R156, R156, 16777216 ;  /* 0x4b8000009c9ce820 */ /* 0x000fe20000400000 */
[----:B------:R-:W-:Y:S01]  /*3770*/  FSEL R9, R3, R92, P2 ;  /* 0x0000005c03097208 */ /* 0x000fe20001000000 */
[----:B------:R-:W-:Y:S01]  /*3780*/  @P1 FMUL R158, R158, 0.25 ;  /* 0x3e8000009e9e1820 */ /* 0x000fe20000400000 */
[----:B------:R-:W-:Y:S01]  /*3790*/  IADD3 R3, R22, -0x3f3504f3, RZ ;  /* 0xc0cafb0d16037810 */ /* 0x000fe20007ffe0ff */
[----:B------:R-:W2:Y:S01]  /*37a0*/  MUFU.RCP R8, R156 ;  /* 0x0000009c00087308 */ /* 0x000ea20000001000 */
[----:B------:R-:W-:Y:S01]  /*37b0*/  FSEL R90, R5, R90, P1 ;  /* 0x0000005a055a7208 */ /* 0x000fe20000800000 */
[----:B------:R-:W-:Y:S01]  /*37c0*/  @!P6 FMUL R9, R9, 16777216 ;  /* 0x4b8000000909e820 */ /* 0x000fe20000400000 */
[----:B------:R-:W-:Y:S01]  /*37d0*/  LOP3.LUT R5, R3, 0xff800000, RZ, 0xc0, !PT ;  /* 0xff80000003057812 */ /* 0x000fe200078ec0ff */
[----:B0-----:R-:W-:Y:S01]  /*37e0*/  IMAD R143, R143, R24, RZ ;  /* 0x000000188f8f7224 */ /* 0x001fe200078e02ff */
[----:B------:R-:W-:Y:S01]  /*37f0*/  FSEL R89, R4, R89, P2 ;  /* 0x0000005904597208 */ /* 0x000fe20001000000 */
[----:B------:R-:W-:Y:S01]  /*3800*/  UIMAD UR4, UR24, UR4, URZ ;  /* 0x00000004180472a4 */ /* 0x000fe2000f8e023f */
[----:B------:R-:W-:Y:S01]  /*3810*/  FSEL R4, RZ, -23, P4 ;  /* 0xc1b80000ff047808 */ /* 0x000fe20002000000 */
[----:B------:R-:W-:Y:S01]  /*3820*/  @!P5 FMUL R158, R158, 16777216 ;  /* 0x4b8000009e9ed820 */ /* 0x000fe20000400000 */
[-C--:B------:R-:W-:Y:S01]  /*3830*/  I2FP.F32.S32 R7, R5.reuse ;  /* 0x0000000500077245 */ /* 0x080fe20000201400 */
[----:B------:R-:W-:Y:S01]  /*3840*/  @!P6 FMUL R89, R89, 16777216 ;  /* 0x4b8000005959e820 */ /* 0x000fe20000400000 */
[----:B------:R-:W-:Y:S01]  /*3850*/  FSEL R11, R11, R88, P2 ;  /* 0x000000580b0b7208 */ /* 0x000fe20001000000 */
[----:B------:R-:W-:Y:S01]  /*3860*/  @!P5 FMUL R10, R10, 16777216 ;  /* 0x4b8000000a0ad820 */ /* 0x000fe20000400000 */
[----:B------:R-:W-:Y:S01]  /*3870*/  IADD3 R5, R22, -R5, RZ ;  /* 0x8000000516057210 */ /* 0x000fe20007ffe0ff */
[----:B------:R-:W-:Y:S01]  /*3880*/  FFMA.FTZ R4, R7, 1.1920928955078125e-07, R4 ;  /* 0x3400000007047823 */ /* 0x000fe20000010004 */
[C---:B------:R-:W-:Y:S01]  /*3890*/  LOP3.LUT R148, R13.reuse, R149, R148, 0xfe, !PT ;  /* 0x000000950d947212 */ /* 0x040fe200078efe94 */
[----:B------:R-:W0:Y:S01]  /*38a0*/  MUFU.RCP R7, R158 ;  /* 0x0000009e00077308 */ /* 0x000e220000001000 */
[----:B------:R-:W-:Y:S01]  /*38b0*/  IADD3 R146, R13, R146, RZ ;  /* 0x000000920d927210 */ /* 0x000fe20007ffe0ff */
[----:B------:R-:W-:Y:S01]  /*38c0*/  @!P6 FMUL R11, R11, 16777216 ;  /* 0x4b8000000b0be820 */ /* 0x000fe20000400000 */
[----:B------:R-:W-:Y:S01]  /*38d0*/  MOV R13, 0x3dc6b27f ;  /* 0x3dc6b27f000d7802 */ /* 0x000fe20000000f00 */
[----:B------:R-:W-:Y:S01]  /*38e0*/  FADD R5, R5, -1 ;  /* 0xbf80000005057421 */ /* 0x000fe20000000000 */
[----:B------:R-:W-:Y:S01]  /*38f0*/  IADD3 R2, R18, -0x3f3504f3, RZ ;  /* 0xc0cafb0d12027810 */ /* 0x000fe20007ffe0ff */
[C---:B--2---:R-:W-:Y:S01]  /*3900*/  FMUL R93, R8.reuse, R93 ;  /* 0x0000005d085d7220 */ /* 0x044fe20000400000 */
[C---:B------:R-:W-:Y:S01]  /*3910*/  FMUL R9, R8.reuse, R9 ;  /* 0x0000000908097220 */ /* 0x040fe20000400000 */
[C---:B------:R-:W-:Y:S01]  /*3920*/  FMUL R14, R8.reuse, R89 ;  /* 0x00000059080e7220 */ /* 0x040fe20000400000 */
[----:B------:R-:W-:Y:S01]  /*3930*/  FMUL R16, R8, R11 ;  /* 0x0000000b08107220 */ /* 0x000fe20000400000 */
[----:B------:R-:W-:Y:S01]  /*3940*/  LOP3.LUT R2, R2, 0xff800000, RZ, 0xc0, !PT ;  /* 0xff80000002027812 */ /* 0x000fe200078ec0ff */
[CC--:B------:R-:W-:Y:S01]  /*3950*/  FFMA.FTZ R8, R5.reuse, R13.reuse, -0.16845393180847167969 ;  /* 0xbe2c7f3005087423 */ /* 0x0c0fe2000001000d */
[----:B------:R-:W-:Y:S01]  /*3960*/  LOP3.LUT R150, R150, 0x804, RZ, 0xc0, !PT ;  /* 0x0000080496967812 */ /* 0x000fe200078ec0ff */
[----:B------:R-:W-:Y:S01]  /*3970*/  @!P5 FMUL R94, R94, 16777216 ;  /* 0x4b8000005e5ed820 */ /* 0x000fe20000400000 */
[----:B------:R-:W-:Y:S01]  /*3980*/  I2FP.F32.S32 R3, R2 ;  /* 0x0000000200037245 */ /* 0x000fe20000201400 */
[C---:B------:R-:W-:Y:S01]  /*3990*/  FFMA.FTZ R8, R5.reuse, R8, 0.1716887056827545166 ;  /* 0x3e2fcf2a05087423 */ /* 0x040fe20000010008 */
[----:B------:R-:W-:Y:S01]  /*39a0*/  IADD3 R2, R18, -R2, RZ ;  /* 0x8000000212027210 */ /* 0x000fe20007ffe0ff */
[----:B------:R-:W-:Y:S01]  /*39b0*/  @!P5 FMUL R12, R12, 16777216 ;  /* 0x4b8000000c0cd820 */ /* 0x000fe20000400000 */
[----:B------:R-:W-:Y:S01]  /*39c0*/  FSEL R0, RZ, -23, P3 ;  /* 0xc1b80000ff007808 */ /* 0x000fe20001800000 */
[----:B------:R-:W-:Y:S01]  /*39d0*/  FFMA.FTZ R8, R5, R8, -0.17900948226451873779 ;  /* 0xbe374e4305087423 */ /* 0x000fe20000010008 */
[----:B------:R-:W-:Y:S01]  /*39e0*/  @!P5 FMUL R90, R90, 16777216 ;  /* 0x4b8000005a5ad820 */ /* 0x000fe20000400000 */
[----:B------:R-:W-:Y:S01]  /*39f0*/  LOP3.LUT R150, R150, 0xbc, R145, 0x78, !PT ;  /* 0x000000bc96967812 */ /* 0x000fe200078e7891 */
[----:B------:R-:W-:Y:S01]  /*3a00*/  FADD R2, R2, -1 ;  /* 0xbf80000002027421 */ /* 0x000fe20000000000 */
[C---:B0-----:R-:W-:Y:S01]  /*3a10*/  FMUL R10, R7.reuse, R10 ;  /* 0x0000000a070a7220 */ /* 0x041fe20000400000 */
[C---:B------:R-:W-:Y:S01]  /*3a20*/  FMUL R94, R7.reuse, R94 ;  /* 0x0000005e075e7220 */ /* 0x040fe20000400000 */
[----:B------:R-:W-:Y:S01]  /*3a30*/  FMUL R11, R7, R12 ;  /* 0x0000000c070b7220 */ /* 0x000fe20000400000 */
[----:B------:R-:W-:Y:S01]  /*3a40*/  FFMA.FTZ R8, R5, R8, 0.20512372255325317383 ;  /* 0x3e520bf405087423 */ /* 0x000fe20000010008 */
[----:B------:R-:W-:Y:S01]  /*3a50*/  FMUL R7, R7, R90 ;  /* 0x0000005a07077220 */ /* 0x000fe20000400000 */
[----:B------:R-:W-:Y:S01]  /*3a60*/  IADD3 R151, R151, R150, RZ ;  /* 0x0000009697977210 */ /* 0x000fe20007ffe0ff */
[----:B------:R-:W-:Y:S01]  /*3a70*/  FFMA.FTZ R0, R3, 1.1920928955078125e-07, R0 ;  /* 0x3400000003007823 */ /* 0x000fe20000010000 */
[C---:B------:R-:W-:Y:S01]  /*3a80*/  FFMA.FTZ R3, R2.reuse, R13, -0.16845393180847167969 ;  /* 0xbe2c7f3002037423 */ /* 0x040fe2000001000d */
[----:B------:R-:W-:Y:S01]  /*3a90*/  FFMA.FTZ R8, R5, R8, -0.24046532809734344482 ;  /* 0xbe763c8b05087423 */ /* 0x000fe20000010008 */
[----:B------:R-:W-:Y:S01]  /*3aa0*/  F2FP.F16.F32.PACK_AB R16, R9, R16 ;  /* 0x000000100910723e */ /* 0x000fe200000000ff */
[----:B------:R-:W-:Y:S01]  /*3ab0*/  USHF.L.U32 UR6, UR4, 0x1, URZ ;  /* 0x0000000104067899 */ /* 0x000fe2000800063f */
[----:B------:R-:W-:Y:S01]  /*3ac0*/  F2FP.F16.F32.PACK_AB R14, R93, R14 ;  /* 0x0000000e5d0e723e */ /* 0x000fe200000000ff */
[----:B------:R-:W-:Y:S01]  /*3ad0*/  FFMA.FTZ R3, R2, R3, 0.1716887056827545166 ;  /* 0x3e2fcf2a02037423 */ /* 0x000fe20000010003 */
[----:B------:R-:W-:Y:S01]  /*3ae0*/  F2FP.F16.F32.PACK_AB R94, R94, R7 ;  /* 0x000000075e5e723e */ /* 0x000fe200000000ff */
[----:B------:R-:W-:Y:S01]  /*3af0*/  FFMA.FTZ R8, R5, R8, 0.28857114911079406738 ;  /* 0x3e93bf9905087423 */ /* 0x000fe20000010008 */
[----:B------:R-:W-:Y:S01]  /*3b00*/  F2FP.F16.F32.PACK_AB R10, R10, R11 ;  /* 0x0000000b0a0a723e */ /* 0x000fe200000000ff */
[----:B------:R-:W-:Y:S01]  /*3b10*/  STS [R151+UR25], R16 ;  /* 0x0000001097007988 */ /* 0x000fe20008000819 */
[----:B------:R-:W-:Y:S01]  /*3b20*/  LOP3.LUT R17, R151, 0x40, RZ, 0x3c, !PT ;  /* 0x0000004097117812 */ /* 0x000fe200078e3cff */
[----:B------:R-:W-:Y:S01]  /*3b30*/  FFMA.FTZ R3, R2, R3, -0.17900948226451873779 ;  /* 0xbe374e4302037423 */ /* 0x000fe20000010003 */
[C---:B------:R-:W-:Y:S01]  /*3b40*/  FFMA.FTZ R8, R5.reuse, R8, -0.36067417263984680176 ;  /* 0xbeb8aa4905087423 */ /* 0x040fe20000010008 */
[----:B------:R-:W-:Y:S01]  /*3b50*/  STS [R151+UR25+0x100], R14 ;  /* 0x0001000e97007988 */ /* 0x000fe20008000819 */
[----:B------:R-:W-:Y:S01]  /*3b60*/  ISETP.GE.U32.AND P1, PT, R18, 0x7f800000, PT ;  /* 0x7f8000001200780c */ /* 0x000fe20003f26070 */
[----:B------:R-:W-:Y:S01]  /*3b70*/  FFMA.FTZ R3, R2, R3, 0.20512372255325317383 ;  /* 0x3e520bf402037423 */ /* 0x000fe20000010003 */
[C---:B------:R-:W-:Y:S01]  /*3b80*/  FFMA.FTZ R8, R5.reuse, R8, 0.48089820146560668945 ;  /* 0x3ef6384a05087423 */ /* 0x040fe20000010008 */
[----:B------:R-:W-:Y:S01]  /*3b90*/  STS [R17+UR25+0x400], R94 ;  /* 0x0004005e11007988 */ /* 0x000fe20008000819 */
[----:B------:R-:W-:Y:S01]  /*3ba0*/  ISETP.GE.U32.AND P3, PT, R22, 0x7f800000, PT ;  /* 0x7f8000001600780c */ /* 0x000fe20003f66070 */
[----:B------:R-:W-:Y:S01]  /*3bb0*/  FFMA.FTZ R3, R2, R3, -0.24046532809734344482 ;  /* 0xbe763c8b02037423 */ /* 0x000fe20000010003 */
[C---:B------:R-:W-:Y:S01]  /*3bc0*/  FFMA.FTZ R8, R5.reuse, R8, -0.72134751081466674805 ;  /* 0xbf38aa3b05087423 */ /* 0x040fe20000010008 */
[----:B------:R0:W-:Y:S01]  /*3bd0*/  STS [R17+UR25+0x500], R10 ;  /* 0x0005000a11007988 */ /* 0x0001e20008000819 */
[----:B------:R-:W-:Y:S01]  /*3be0*/  LEA R9, R24, R143, 0x2 ;  /* 0x0000008f18097211 */ /* 0x000fe200078e10ff */
[----:B------:R-:W-:Y:S01]  /*3bf0*/  FFMA.FTZ R3, R2, R3, 0.28857114911079406738 ;  /* 0x3e93bf9902037423 */ /* 0x000fe20000010003 */
[C---:B------:R-:W-:Y:S01]  /*3c00*/  FMUL R8, R5.reuse, R8 ;  /* 0x0000000805087220 */ /* 0x040fe20000400000 */
[----:B------:R-:W-:Y:S01]  /*3c10*/  BAR.SYNC.DEFER_BLOCKING 0x0 ;  /* 0x0000000000007b1d */ /* 0x000fe20000010000 */
[----:B------:R-:W-:Y:S01]  /*3c20*/  LEA R11, R24, R9, 0x2 ;  /* 0x00000009180b7211 */ /* 0x000fe200078e10ff */
[----:B------:R-:W-:Y:S01]  /*3c30*/  FFMA.FTZ R3, R2, R3, -0.36067417263984680176 ;  /* 0xbeb8aa4902037423 */ /* 0x000fe20000010003 */
[----:B------:R-:W-:Y:S01]  /*3c40*/  FMUL R8, R5, R8 ;  /* 0x0000000805087220 */ /* 0x000fe20000400000 */
[----:B------:R-:W-:-:S02]  /*3c50*/  FSETP.NEU.AND P2, PT, R18, RZ, PT ;  /* 0x000000ff1200720b */ /* 0x000fc40003f4d000 */
[----:B------:R-:W-:Y:S01]  /*3c60*/  FFMA.FTZ R3, R2, R3, 0.48089820146560668945 ;  /* 0x3ef6384a02037423 */ /* 0x000fe20000010003 */
[----:B------:R-:W-:Y:S01]  /*3c70*/  FFMA.FTZ R5, R5, 1.4426950216293334961, R8 ;  /* 0x3fb8aa3b05057823 */ /* 0x000fe20000010008 */
[----:B------:R-:W-:Y:S01]  /*3c80*/  LOP3.LUT R8, R148, 0x4, RZ, 0x3c, !PT ;  /* 0x0000000494087812 */ /* 0x000fe200078e3cff */
[----:B------:R-:W2:Y:S01]  /*3c90*/  LDC.64 R30, c[0x0][0x230] ;  /* 0x00008c00ff1e7b82 */ /* 0x000ea20000000a00 */
[----:B------:R-:W-:Y:S01]  /*3ca0*/  FFMA.FTZ R3, R2, R3, -0.72134751081466674805 ;  /* 0xbf38aa3b02037423 */ /* 0x000fe20000010003 */
[----:B------:R-:W-:Y:S01]  /*3cb0*/  FADD R7, R4, R5 ;  /* 0x0000000504077221 */ /* 0x000fe20000000000 */
[----:B------:R-:W-:Y:S02]  /*3cc0*/  LEA R13, R24, R11, 0x2 ;  /* 0x0000000b180d7211 */ /* 0x000fe400078e10ff */
[----:B------:R-:W-:Y:S01]  /*3cd0*/  FMUL R3, R2, R3 ;  /* 0x0000000302037220 */ /* 0x000fe20000400000 */
[----:B------:R-:W-:Y:S02]  /*3ce0*/  @P3 MOV R5, 0x7f800000 ;  /* 0x7f80000000053802 */ /* 0x000fe40000000f00 */
[----:B------:R-:W-:Y:S01]  /*3cf0*/  LEA R15, R24, R13, 0x2 ;  /* 0x0000000d180f7211 */ /* 0x000fe200078e10ff */
[----:B------:R-:W-:Y:S01]  /*3d00*/  FMUL R3, R2, R3 ;  /* 0x0000000302037220 */ /* 0x000fe20000400000 */
[----:B------:R-:W-:Y:S01]  /*3d10*/  LOP3.LUT R145, R145, 0xf8, RZ, 0xc0, !PT ;  /* 0x000000f891917812 */ /* 0x000fe200078ec0ff */
[----:B------:R-:W-:Y:S01]  /*3d20*/  @P3 FFMA.FTZ R7, R22, R5, +INF ;  /* 0x7f80000016073423 */ /* 0x000fe20000010005 */
[----:B0-----:R-:W-:Y:S01]  /*3d30*/  LEA R17, R24, R15, 0x2 ;  /* 0x0000000f18117211 */ /* 0x001fe200078e10ff */
[----:B------:R-:W-:Y:S01]  /*3d40*/  FFMA.FTZ R3, R2, 1.4426950216293334961, R3 ;  /* 0x3fb8aa3b02037823 */ /* 0x000fe20000010003 */
[----:B------:R-:W-:Y:S01]  /*3d50*/  IMAD R2, R142, UR5, RZ ;  /* 0x000000058e027c24 */ /* 0x000fe2000f8e02ff */
[----:B------:R-:W0:Y:S01]  /*3d60*/  LDS R23, [R148+UR25] ;  /* 0x0000001994177984 */ /* 0x000e220008000800 */
[----:B------:R-:W-:Y:S01]  /*3d70*/  UIMAD.WIDE UR4, UR4, 0x2, URZ ;  /* 0x00000002040478a5 */ /* 0x000fe2000f8e023f */
[----:B------:R-:W-:Y:S01]  /*3d80*/  FADD R0, R0, R3 ;  /* 0x0000000300007221 */ /* 0x000fe20000000000 */
[----:B------:R-:W-:Y:S01]  /*3d90*/  @P1 MOV R3, 0x7f800000 ;  /* 0x7f80000000031802 */ /* 0x000fe20000000f00 */
[----:B------:R-:W3:Y:S01]  /*3da0*/  LDS R27, [R8+UR25] ;  /* 0x00000019081b7984 */ /* 0x000ee20008000800 */
[----:B------:R-:W-:-:S03]  /*3db0*/  LEA R19, R24, R17, 0x2 ;  /* 0x0000001118137211 */ /* 0x000fc600078e10ff */
[----:B------:R-:W-:Y:S01]  /*3dc0*/  LDS R25, [R148+UR25+0x200] ;  /* 0x0002001994197984 */ /* 0x000fe20008000800 */
[----:B------:R-:W-:Y:S01]  /*3dd0*/  @P1 FFMA.FTZ R0, R18, R3, +INF ;  /* 0x7f80000012001423 */ /* 0x000fe20000010003 */
[C---:B------:R-:W-:Y:S01]  /*3de0*/  SHF.L.U32 R3, R2.reuse, 0x1, RZ ;  /* 0x0000000102037819 */ /* 0x040fe200000006ff */
[----:B------:R-:W-:Y:S01]  /*3df0*/  IMAD.HI R2, R2, 0x2, RZ ;  /* 0x0000000202027827 */ /* 0x000fe200078e02ff */
[----:B------:R4:W5:Y:S01]  /*3e00*/  LDS R29, [R8+UR25+0x200] ;  /* 0x00020019081d7984 */ /* 0x0009620008000800 */
[----:B------:R-:W-:Y:S01]  /*3e10*/  FSETP.NEU.AND P1, PT, R22, RZ, PT ;  /* 0x000000ff1600720b */ /* 0x000fe20003f2d000 */
[----:B------:R-:W-:Y:S01]  /*3e20*/  ULDC UR4, c[0x0][0x27c] ;  /* 0x00009f0000047ab9 */ /* 0x000fe20000000800 */
[----:B-1----:R-:W-:Y:S01]  /*3e30*/  IADD3 R18, P4, P5, R3, UR6, R20 ;  /* 0x0000000603127c10 */ /* 0x002fe2000fd9e014 */
[----:B------:R-:W-:Y:S01]  /*3e40*/  UIMAD UR4, UR24, UR4, URZ ;  /* 0x00000004180472a4 */ /* 0x000fe2000f8e023f */
[----:B------:R-:W-:Y:S02]  /*3e50*/  LEA R20, R24, R19, 0x2 ;  /* 0x0000001318147211 */ /* 0x000fe400078e10ff */
[----:B------:R-:W-:Y:S01]  /*3e60*/  IADD3.X R22, R2, UR5, R21, P4, P5 ;  /* 0x0000000502167c10 */ /* 0x000fe2000a7ea415 */
[----:B------:R-:W-:Y:S01]  /*3e70*/  USHF.L.U32 UR6, UR4, 0x2, URZ ;  /* 0x0000000204067899 */ /* 0x000fe2000800063f */
[-C--:B------:R-:W-:Y:S01]  /*3e80*/  LEA R2, P5, R143, R18.reuse, 0x1 ;  /* 0x000000128f027211 */ /* 0x080fe200078a08ff */
[----:B------:R-:W-:Y:S01]  /*3e90*/  UIMAD.WIDE UR4, UR4, 0x4, URZ ;  /* 0x00000004040478a5 */ /* 0x000fe2000f8e023f */
[----:B------:R-:W-:-:S02]  /*3ea0*/  LEA R4, P6, R9, R18, 0x1 ;  /* 0x0000001209047211 */ /* 0x000fc400078c08ff */
[----:B------:R-:W-:Y:S02]  /*3eb0*/  LEA.HI.X.SX32 R3, R143, R22, 0x1, P5 ;  /* 0x000000168f037211 */ /* 0x000fe400028f0eff */
[----:B----4-:R-:W-:Y:S02]  /*3ec0*/  LEA R8, P3, R11, R18, 0x1 ;  /* 0x000000120b087211 */ /* 0x010fe400078608ff */
[----:B------:R-:W-:Y:S02]  /*3ed0*/  LEA.HI.X.SX32 R5, R9, R22, 0x1, P6 ;  /* 0x0000001609057211 */ /* 0x000fe400030f0eff */
[-C--:B------:R-:W-:Y:S02]  /*3ee0*/  LEA R10, P4, R13, R18.reuse, 0x1 ;  /* 0x000000120d0a7211 */ /* 0x080fe400078808ff */
[----:B------:R-:W-:Y:S02]  /*3ef0*/  LEA R12, P5, R15, R18, 0x1 ;  /* 0x000000120f0c7211 */ /* 0x000fe400078a08ff */
[----:B------:R-:W-:-:S02]  /*3f00*/  LEA.HI.X.SX32 R9, R11, R22, 0x1, P3 ;  /* 0x000000160b097211 */ /* 0x000fc400018f0eff */
[-C--:B------:R-:W-:Y:S02]  /*3f10*/  LEA R14, P6, R17, R18.reuse, 0x1 ;  /* 0x00000012110e7211 */ /* 0x080fe400078c08ff */
[----:B------:R-:W-:Y:S01]  /*3f20*/  LEA R16, P3, R19, R18, 0x1 ;  /* 0x0000001213107211 */ /* 0x000fe200078608ff */
[----:B0-----:R0:W-:Y:S01]  /*3f30*/  STG.E.U16 desc[UR26][R2.64], R23 ;  /* 0x0000001702007986 */ /* 0x0011e2000c10151a */
[----:B------:R-:W-:Y:S02]  /*3f40*/  LEA.HI.X.SX32 R11, R13, R22, 0x1, P4 ;  /* 0x000000160d0b7211 */ /* 0x000fe400020f0eff */
[----:B------:R-:W-:Y:S01]  /*3f50*/  LEA R18, P4, R20, R18, 0x1 ;  /* 0x0000001214127211 */ /* 0x000fe200078808ff */
[----:B---3--:R1:W-:Y:S01]  /*3f60*/  STG.E.U16 desc[UR26][R4.64], R27 ;  /* 0x0000001b04007986 */ /* 0x0083e2000c10151a */
[-C--:B------:R-:W-:Y:S02]  /*3f70*/  LEA.HI.X.SX32 R13, R15, R22.reuse, 0x1, P5 ;  /* 0x000000160f0d7211 */ /* 0x080fe400028f0eff */
[----:B------:R-:W-:-:S02]  /*3f80*/  LEA.HI.X.SX32 R15, R17, R22, 0x1, P6 ;  /* 0x00000016110f7211 */ /* 0x000fc400030f0eff */
[-C--:B------:R-:W-:Y:S02]  /*3f90*/  LEA.HI.X.SX32 R17, R19, R22.reuse, 0x1, P3 ;  /* 0x0000001613117211 */ /* 0x080fe400018f0eff */
[----:B------:R-:W-:Y:S02]  /*3fa0*/  FSEL R21, R0, -INF , P2 ;  /* 0xff80000000157808 */ /* 0x000fe40001000000 */
[----:B0-----:R-:W-:Y:S02]  /*3fb0*/  PRMT R3, R23, 0x7632, R3 ;  /* 0x0000763217037816 */ /* 0x001fe40000000003 */
[----:B------:R-:W-:Y:S01]  /*3fc0*/  LEA.HI.X.SX32 R19, R20, R22, 0x1, P4 ;  /* 0x0000001614137211 */ /* 0x000fe200020f0eff */
[----:B------:R-:W-:Y:S01]  /*3fd0*/  FFMA R6, R21, 0.69314718246459960938, R6 ;  /* 0x3f31721815067823 */ /* 0x000fe20000000006 */
[----:B-1----:R-:W-:Y:S01]  /*3fe0*/  PRMT R5, R27, 0x7632, R5 ;  /* 0x000076321b057816 */ /* 0x002fe20000000005 */
[----:B------:R0:W-:Y:S01]  /*3ff0*/  STG.E.U16 desc[UR26][R8.64], R3 ;  /* 0x0000000308007986 */ /* 0x0001e2000c10151a */
[----:B-----5:R-:W-:-:S02]  /*4000*/  PRMT R0, R29, 0x7632, R0 ;  /* 0x000076321d007816 */ /* 0x020fc40000000000 */
[----:B------:R-:W-:Y:S01]  /*4010*/  FSEL R7, R7, -INF , P1 ;  /* 0xff80000007077808 */ /* 0x000fe20000800000 */
[----:B------:R1:W-:Y:S04]  /*4020*/  STG.E.U16 desc[UR26][R10.64], R5 ;  /* 0x000000050a007986 */ /* 0x0003e8000c10151a */
[----:B------:R1:W-:Y:S01]  /*4030*/  STG.E.U16 desc[UR26][R12.64], R25 ;  /* 0x000000190c007986 */ /* 0x0003e2000c10151a */
[----:B------:R-:W-:Y:S01]  /*4040*/  FFMA R7, R7, 0.69314718246459960938, R182 ;  /* 0x3f31721807077823 */ /* 0x000fe200000000b6 */
[----:B0-----:R-:W-:Y:S02]  /*4050*/  PRMT R9, R25, 0x7632, R9 ;  /* 0x0000763219097816 */ /* 0x001fe40000000009 */
[----:B------:R1:W-:Y:S01]  /*4060*/  STG.E.U16 desc[UR26][R14.64], R29 ;  /* 0x0000001d0e007986 */ /* 0x0003e2000c10151a */
[C---:B------:R-:W-:Y:S01]  /*4070*/  SHF.L.U32 R3, R142.reuse, 0x2, RZ ;  /* 0x000000028e037819 */ /* 0x040fe200000006ff */
[----:B------:R-:W-:-:S02]  /*4080*/  IMAD.HI R142, R142, 0x4, RZ ;  /* 0x000000048e8e7827 */ /* 0x000fc400078e02ff */
[----:B------:R1:W-:Y:S01]  /*4090*/  STG.E.U16 desc[UR26][R16.64], R9 ;  /* 0x0000000910007986 */ /* 0x0003e2000c10151a */
[----:B--2---:R-:W-:-:S03]  /*40a0*/  IADD3 R2, P1, P2, R3, UR6, R30 ;  /* 0x0000000603027c10 */ /* 0x004fc6000fa3e01e */
[----:B------:R1:W-:Y:S01]  /*40b0*/  STG.E.U16 desc[UR26][R18.64], R0 ;  /* 0x0000000012007986 */ /* 0x0003e2000c10151a */
[----:B------:R-:W-:Y:S01]  /*40c0*/  IADD3.X R3, R142, UR5, R31, P1, P2 ;  /* 0x000000058e037c10 */ /* 0x000fe20008fe441f */
[----:B------:R-:W-:Y:S06]  /*40d0*/  BAR.SYNC.DEFER_BLOCKING 0x0 ;  /* 0x0000000000007b1d */ /* 0x000fec0000010000 */
[----:B------:R1:W-:Y:S02]  /*40e0*/  STS.64 [R145+UR25], R6 ;  /* 0x0000000691007988 */ /* 0x0003e40008000a19 */
[----:B------:R-:W-:Y:S06]  /*40f0*/  BAR.SYNC.DEFER_BLOCKING 0x0 ;  /* 0x0000000000007b1d */ /* 0x000fec0000010000 */
[----:B------:R-:W-:Y:S05]  /*4100*/  @P0 EXIT ;  /* 0x000000000000094d */ /* 0x000fea0003800000 */
[----:B-1----:R-:W0:Y:S04]  /*4110*/  LDS R5, [R146] ;  /* 0x0000000092057984 */ /* 0x002e280000000800 */
[----:B0-----:R-:W-:Y:S01]  /*4120*/  STG.E desc[UR26][R2.64], R5 ;  /* 0x0000000502007986 */ /* 0x001fe2000c10191a */
[----:B------:R-:W-:Y:S05]  /*4130*/  EXIT ;  /* 0x000000000000794d */ /* 0x000fea0003800000 */
.L_x_2:
[----:B------:R-:W-:-:S00]  /*4140*/  BRA `(.L_x_2) ;  /* 0xfffffffc00fc7947 */ /* 0x000fc0000383ffff */
[----:B------:R-:W-:-:S00]  /*4150*/  NOP ;  /* 0x0000000000007918 */ /* 0x000fc00000000000 */
        /* <DEDUP_REMOVED lines=10> */
.L_x_3:


//--------------------- .nv.global.init           --------------------------
	.section	.nv.global.init,"aw",@progbits
.nv.global.init:
	.type		_$_str,@object
	.size		_$_str,(.L_0 - _$_str)
_$_str:
        /*0000*/ 	.byte	0x5f, 0x5f, 0x43, 0x55, 0x44, 0x41, 0x5f, 0x46, 0x54, 0x5a, 0x00
.L_0:


//--------------------- .nv.shared.attn_fwd       --------------------------
	.section	.nv.shared.attn_fwd,"aw",@nobits
	.sectionflags	@""
	.align	16
	.zero		1024


//--------------------- .nv.shared.reserved.0     --------------------------
	.section	.nv.shared.reserved.0,"aw",@nobits
	.weak		__nv_reservedSMEM_offset_0_alias
	.size		__nv_reservedSMEM_offset_0_alias, 0, 0
	.other		__nv_reservedSMEM_offset_0_alias,@"STO_CUDA_RESERVED_SHARED STV_DEFAULT"
__nv_reservedSMEM_offset_0_alias:
	.zero		0


//--------------------- .nv.constant0.attn_fwd    --------------------------
	.section	.nv.constant0.attn_fwd,"a",@progbits
	.sectionflags	@""
	.align	4
.nv.constant0.attn_fwd:
	.zero		664


//--------------------- SYMBOLS --------------------------

	.type		.nv.reservedSmem.offset0,@object
	.size		.nv.reservedSmem.offset0,0x4
